// auto-generated by cutlass_sweep.conv — config: {"arch": "sm_90", "cluster_m": 2, "cluster_n": 1, "conv_kind": "wgrad", "dtype": "fp16", "ndim": 3, "tile_k": 32, "tile_m": 64, "tile_n": 128}
#include "cutlass/cutlass.h"
#include "cute/tensor.hpp"
#include "cutlass/kernel_hardware_info.hpp"
#include "cutlass/conv/convolution.h"
#include "cutlass/conv/dispatch_policy.hpp"
#include "cutlass/conv/collective/collective_builder.hpp"
#include "cutlass/conv/kernel/conv_universal.hpp"
#include "cutlass/conv/device/conv_universal_adapter.hpp"
#include "cutlass/epilogue/collective/collective_builder.hpp"

using namespace cute;
using Elem = cutlass::half_t;
using Acc  = float;
using LayoutAB = cutlass::layout::TensorNDHWC;
using LayoutC  = cutlass::layout::TensorKCSRT;
constexpr auto ConvOp = cutlass::conv::Operator::kWgrad;
using TileShape    = Shape<_64, Shape<_128>, Shape<_32>>;
using ClusterShape = Shape<_2, _1, _1>;

using CollectiveEpilogue = typename cutlass::epilogue::collective::CollectiveBuilder<
    cutlass::arch::Sm90, cutlass::arch::OpClassTensorOp,
    TileShape, ClusterShape,
    cutlass::epilogue::collective::EpilogueTileAuto,
    Acc, Acc,
    Elem, LayoutC, 128 / cutlass::sizeof_bits<Elem>::value,
    Elem, LayoutC, 128 / cutlass::sizeof_bits<Elem>::value,
    cutlass::epilogue::collective::EpilogueScheduleAuto
  >::CollectiveOp;

using CollectiveMainloop = typename cutlass::conv::collective::CollectiveBuilder<
    cutlass::arch::Sm90, cutlass::arch::OpClassTensorOp, ConvOp,
    Elem, LayoutAB, 128 / cutlass::sizeof_bits<Elem>::value,
    Elem, LayoutAB, 128 / cutlass::sizeof_bits<Elem>::value,
    Acc,
    TileShape, ClusterShape,
    cutlass::conv::collective::StageCountAutoCarveout<
        static_cast<int>(sizeof(typename CollectiveEpilogue::SharedStorage))>,
    cutlass::conv::collective::KernelScheduleAuto
  >::CollectiveOp;

using ProblemShape = cutlass::conv::ConvProblemShape<
    ConvOp, CollectiveMainloop::DispatchPolicy::NumSpatialDimensions>;
using ConvKernel = cutlass::conv::kernel::ConvUniversal<
    ProblemShape, CollectiveMainloop, CollectiveEpilogue>;
using Conv = cutlass::conv::device::ConvUniversalAdapter<ConvKernel>;

auto* _anchor = &cutlass::device_kernel<ConvKernel>;


// ===== COMPILED SASS (sm_90a) =====

	.target	sm_90a

	.elftype	@"ET_EXEC"


//--------------------- .note.nv.tkinfo           --------------------------
	.section	.note.nv.tkinfo,"",@"SHT_NOTE"
	.sectionflags	@"SHF_NOTE_NV_TKINFO"
	.tkinfo
        /*0018*/ 	.word	0x00000002
        /*0030*/ 	.string	""
        /*0030*/ 	.string	"ptxas"
        /*0030*/ 	.string	"Cuda compilation tools, release 13.0, V13.0.88"
        /*0030*/ 	.string	"Build cuda_13.0.r13.0/compiler.36424714_0"
        /*0030*/ 	.string	"-arch sm_90a -m 64 "



//--------------------- .note.nv.cuinfo           --------------------------
	.section	.note.nv.cuinfo,"",@"SHT_NOTE"
	.sectionflags	@"SHF_NOTE_NV_CUINFO"
        /*0018*/ 	.short	0x0002
        /*001a*/ 	.short	0x005a
        /*001c*/ 	.short	0x0082
	.zero		2


//--------------------- .nv.info                  --------------------------
	.section	.nv.info,"",@"SHT_CUDA_INFO"
	.align	4


	//----- nvinfo : EIATTR_REGCOUNT
	.align		4
        /*0000*/ 	.byte	0x04, 0x2f
        /*0002*/ 	.short	(.L_12 - .L_11)
	.align		4
.L_11:
        /*0004*/ 	.word	index@(_ZN7cutlass13device_kernelINS_4conv6kernel13ConvUniversalINS1_16ConvProblemShapeILNS1_8OperatorE2ELi3EEENS1_10collective14CollectiveConvINS1_46MainloopSm90TmaGmmaWarpSpecializedImplicitGemmILS5_2ELi18ELi3EN4cute5tupleIJNSA_1CILi2EEENSC_ILi1EEESE_EEENS1_36KernelImplicitTmaWarpSpecializedSm90ELi1EEENSB_IJNSC_ILi64EEENSB_IJNSC_ILi128EEEEEENSB_IJNSC_ILi32EEEEEEEEENS_6half_tESO_NSA_8TiledMMAINSA_8MMA_AtomIJNSA_4SM904GMMA26MMA_64x128x16_F32F16F16_SSILNSS_5MajorE1ELSU_1ELNSS_7ScaleInE1ELSV_1EEEEEENSA_6LayoutINSB_IJSE_SE_SE_EEENSB_IJNSC_ILi0EEES10_S10_EEEEENSB_IJNSA_10UnderscoreES13_S13_EEEEENS7_6detail26Sm90ImplicitGemmTileTraitsINSA_13SM90_TMA_LOADENSA_14ComposedLayoutINSA_7SwizzleILi3ELi4ELi3EEENSA_18smem_ptr_flag_bitsILi16EEENSY_INSB_IJNSB_IJSI_SE_EEENSB_IJNSC_ILi8EEENSC_ILi4EEEEEENSB_IJSE_NSC_ILi18EEEEEEEEENSB_IJNSB_IJSE_S10_EEENSB_IJSI_NSC_ILi512EEEEEENSB_IJS10_NSC_ILi2048EEEEEEEEEEEEEvEENS17_INSA_30SM90_TMA_LOAD_IM2COL_MULTICASTENS19_IS1B_S1D_NSY_INSB_IJNSB_IJSI_SD_EEES1H_S1J_EEENSB_IJNSB_IJSE_S1O_EEES1N_NSB_IJS10_NSC_ILi4096EEEEEEEEEEEEEvEEEENS_8epilogue10collective6detail29Sm90TmaWarpSpecializedAdapterINS26_15DefaultEpilogueISO_NSB_IJlNSB_IJSE_lllEEES10_EEES2B_NS25_6thread17LinearCombinationISO_Li1EffLNS2C_9ScaleType4KindE0ELNS_15FloatRoundStyleE2ESO_EENS_4gemm15EpilogueDefaultEEEEEvvEEEEvNT_6ParamsE)
        /*0008*/ 	.word	0x00000066


	//----- nvinfo : EIATTR_FRAME_SIZE
	.align		4
.L_12:
        /*000c*/ 	.byte	0x04, 0x11
        /*000e*/ 	.short	(.L_14 - .L_13)
	.align		4
.L_13:
        /*0010*/ 	.word	index@(_ZN7cutlass13device_kernelINS_4conv6kernel13ConvUniversalINS1_16ConvProblemShapeILNS1_8OperatorE2ELi3EEENS1_10collective14CollectiveConvINS1_46MainloopSm90TmaGmmaWarpSpecializedImplicitGemmILS5_2ELi18ELi3EN4cute5tupleIJNSA_1CILi2EEENSC_ILi1EEESE_EEENS1_36KernelImplicitTmaWarpSpecializedSm90ELi1EEENSB_IJNSC_ILi64EEENSB_IJNSC_ILi128EEEEEENSB_IJNSC_ILi32EEEEEEEEENS_6half_tESO_NSA_8TiledMMAINSA_8MMA_AtomIJNSA_4SM904GMMA26MMA_64x128x16_F32F16F16_SSILNSS_5MajorE1ELSU_1ELNSS_7ScaleInE1ELSV_1EEEEEENSA_6LayoutINSB_IJSE_SE_SE_EEENSB_IJNSC_ILi0EEES10_S10_EEEEENSB_IJNSA_10UnderscoreES13_S13_EEEEENS7_6detail26Sm90ImplicitGemmTileTraitsINSA_13SM90_TMA_LOADENSA_14ComposedLayoutINSA_7SwizzleILi3ELi4ELi3EEENSA_18smem_ptr_flag_bitsILi16EEENSY_INSB_IJNSB_IJSI_SE_EEENSB_IJNSC_ILi8EEENSC_ILi4EEEEEENSB_IJSE_NSC_ILi18EEEEEEEEENSB_IJNSB_IJSE_S10_EEENSB_IJSI_NSC_ILi512EEEEEENSB_IJS10_NSC_ILi2048EEEEEEEEEEEEEvEENS17_INSA_30SM90_TMA_LOAD_IM2COL_MULTICASTENS19_IS1B_S1D_NSY_INSB_IJNSB_IJSI_SD_EEES1H_S1J_EEENSB_IJNSB_IJSE_S1O_EEES1N_NSB_IJS10_NSC_ILi4096EEEEEEEEEEEEEvEEEENS_8epilogue10collective6detail29Sm90TmaWarpSpecializedAdapterINS26_15DefaultEpilogueISO_NSB_IJlNSB_IJSE_lllEEES10_EEES2B_NS25_6thread17LinearCombinationISO_Li1EffLNS2C_9ScaleType4KindE0ELNS_15FloatRoundStyleE2ESO_EENS_4gemm15EpilogueDefaultEEEEEvvEEEEvNT_6ParamsE)
        /*0014*/ 	.word	0x00000000


	//----- nvinfo : EIATTR_MIN_STACK_SIZE
	.align		4
.L_14:
        /*0018*/ 	.byte	0x04, 0x12
        /*001a*/ 	.short	(.L_16 - .L_15)
	.align		4
.L_15:
        /*001c*/ 	.word	index@(_ZN7cutlass13device_kernelINS_4conv6kernel13ConvUniversalINS1_16ConvProblemShapeILNS1_8OperatorE2ELi3EEENS1_10collective14CollectiveConvINS1_46MainloopSm90TmaGmmaWarpSpecializedImplicitGemmILS5_2ELi18ELi3EN4cute5tupleIJNSA_1CILi2EEENSC_ILi1EEESE_EEENS1_36KernelImplicitTmaWarpSpecializedSm90ELi1EEENSB_IJNSC_ILi64EEENSB_IJNSC_ILi128EEEEEENSB_IJNSC_ILi32EEEEEEEEENS_6half_tESO_NSA_8TiledMMAINSA_8MMA_AtomIJNSA_4SM904GMMA26MMA_64x128x16_F32F16F16_SSILNSS_5MajorE1ELSU_1ELNSS_7ScaleInE1ELSV_1EEEEEENSA_6LayoutINSB_IJSE_SE_SE_EEENSB_IJNSC_ILi0EEES10_S10_EEEEENSB_IJNSA_10UnderscoreES13_S13_EEEEENS7_6detail26Sm90ImplicitGemmTileTraitsINSA_13SM90_TMA_LOADENSA_14ComposedLayoutINSA_7SwizzleILi3ELi4ELi3EEENSA_18smem_ptr_flag_bitsILi16EEENSY_INSB_IJNSB_IJSI_SE_EEENSB_IJNSC_ILi8EEENSC_ILi4EEEEEENSB_IJSE_NSC_ILi18EEEEEEEEENSB_IJNSB_IJSE_S10_EEENSB_IJSI_NSC_ILi512EEEEEENSB_IJS10_NSC_ILi2048EEEEEEEEEEEEEvEENS17_INSA_30SM90_TMA_LOAD_IM2COL_MULTICASTENS19_IS1B_S1D_NSY_INSB_IJNSB_IJSI_SD_EEES1H_S1J_EEENSB_IJNSB_IJSE_S1O_EEES1N_NSB_IJS10_NSC_ILi4096EEEEEEEEEEEEEvEEEENS_8epilogue10collective6detail29Sm90TmaWarpSpecializedAdapterINS26_15DefaultEpilogueISO_NSB_IJlNSB_IJSE_lllEEES10_EEES2B_NS25_6thread17LinearCombinationISO_Li1EffLNS2C_9ScaleType4KindE0ELNS_15FloatRoundStyleE2ESO_EENS_4gemm15EpilogueDefaultEEEEEvvEEEEvNT_6ParamsE)
        /*0020*/ 	.word	0x00000000
.L_16:


//--------------------- .nv.compat                --------------------------
	.section	.nv.compat,"",@"SHT_CUDA_COMPAT_INFO"
	.align	4
        /*0000*/ 	.byte	0x02, 0x09, 0x01, 0x00, 0x02, 0x02, 0x04, 0x00, 0x02, 0x05, 0x05, 0x00, 0x03, 0x07, 0x01, 0x01
        /*0010*/ 	.byte	0x02, 0x03, 0x01, 0x00, 0x02, 0x06, 0x01, 0x00, 0x04, 0x0b, 0x08, 0x00, 0x00, 0x00, 0x00, 0x00
        /*0020*/ 	.byte	0x00, 0x00, 0x00, 0x00


//--------------------- .nv.info._ZN7cutlass13device_kernelINS_4conv6kernel13ConvUniversalINS1_16ConvProblemShapeILNS1_8OperatorE2ELi3EEENS1_10collective14CollectiveConvINS1_46MainloopSm90TmaGmmaWarpSpecializedImplicitGemmILS5_2ELi18ELi3EN4cute5tupleIJNSA_1CILi2EEENSC_ILi1EEESE_EEENS1_36KernelImplicitTmaWarpSpecializedSm90ELi1EEENSB_IJNSC_ILi64EEENSB_IJNSC_ILi128EEEEEENSB_IJNSC_ILi32EEEEEEEEENS_6half_tESO_NSA_8TiledMMAINSA_8MMA_AtomIJNSA_4SM904GMMA26MMA_64x128x16_F32F16F16_SSILNSS_5MajorE1ELSU_1ELNSS_7ScaleInE1ELSV_1EEEEEENSA_6LayoutINSB_IJSE_SE_SE_EEENSB_IJNSC_ILi0EEES10_S10_EEEEENSB_IJNSA_10UnderscoreES13_S13_EEEEENS7_6detail26Sm90ImplicitGemmTileTraitsINSA_13SM90_TMA_LOADENSA_14ComposedLayoutINSA_7SwizzleILi3ELi4ELi3EEENSA_18smem_ptr_flag_bitsILi16EEENSY_INSB_IJNSB_IJSI_SE_EEENSB_IJNSC_ILi8EEENSC_ILi4EEEEEENSB_IJSE_NSC_ILi18EEEEEEEEENSB_IJNSB_IJSE_S10_EEENSB_IJSI_NSC_ILi512EEEEEENSB_IJS10_NSC_ILi2048EEEEEEEEEEEEEvEENS17_INSA_30SM90_TMA_LOAD_IM2COL_MULTICASTENS19_IS1B_S1D_NSY_INSB_IJNSB_IJSI_SD_EEES1H_S1J_EEENSB_IJNSB_IJSE_S1O_EEES1N_NSB_IJS10_NSC_ILi4096EEEEEEEEEEEEEvEEEENS_8epilogue10collective6detail29Sm90TmaWarpSpecializedAdapterINS26_15DefaultEpilogueISO_NSB_IJlNSB_IJSE_lllEEES10_EEES2B_NS25_6thread17LinearCombinationISO_Li1EffLNS2C_9ScaleType4KindE0ELNS_15FloatRoundStyleE2ESO_EENS_4gemm15EpilogueDefaultEEEEEvvEEEEvNT_6ParamsE --------------------------
	.section	.nv.info._ZN7cutlass13device_kernelINS_4conv6kernel13ConvUniversalINS1_16ConvProblemShapeILNS1_8OperatorE2ELi3EEENS1_10collective14CollectiveConvINS1_46MainloopSm90TmaGmmaWarpSpecializedImplicitGemmILS5_2ELi18ELi3EN4cute5tupleIJNSA_1CILi2EEENSC_ILi1EEESE_EEENS1_36KernelImplicitTmaWarpSpecializedSm90ELi1EEENSB_IJNSC_ILi64EEENSB_IJNSC_ILi128EEEEEENSB_IJNSC_ILi32EEEEEEEEENS_6half_tESO_NSA_8TiledMMAINSA_8MMA_AtomIJNSA_4SM904GMMA26MMA_64x128x16_F32F16F16_SSILNSS_5MajorE1ELSU_1ELNSS_7ScaleInE1ELSV_1EEEEEENSA_6LayoutINSB_IJSE_SE_SE_EEENSB_IJNSC_ILi0EEES10_S10_EEEEENSB_IJNSA_10UnderscoreES13_S13_EEEEENS7_6detail26Sm90ImplicitGemmTileTraitsINSA_13SM90_TMA_LOADENSA_14ComposedLayoutINSA_7SwizzleILi3ELi4ELi3EEENSA_18smem_ptr_flag_bitsILi16EEENSY_INSB_IJNSB_IJSI_SE_EEENSB_IJNSC_ILi8EEENSC_ILi4EEEEEENSB_IJSE_NSC_ILi18EEEEEEEEENSB_IJNSB_IJSE_S10_EEENSB_IJSI_NSC_ILi512EEEEEENSB_IJS10_NSC_ILi2048EEEEEEEEEEEEEvEENS17_INSA_30SM90_TMA_LOAD_IM2COL_MULTICASTENS19_IS1B_S1D_NSY_INSB_IJNSB_IJSI_SD_EEES1H_S1J_EEENSB_IJNSB_IJSE_S1O_EEES1N_NSB_IJS10_NSC_ILi4096EEEEEEEEEEEEEvEEEENS_8epilogue10collective6detail29Sm90TmaWarpSpecializedAdapterINS26_15DefaultEpilogueISO_NSB_IJlNSB_IJSE_lllEEES10_EEES2B_NS25_6thread17LinearCombinationISO_Li1EffLNS2C_9ScaleType4KindE0ELNS_15FloatRoundStyleE2ESO_EENS_4gemm15EpilogueDefaultEEEEEvvEEEEvNT_6ParamsE,"",@"SHT_CUDA_INFO"
	.sectionflags	@""
	.align	4


	//----- nvinfo : EIATTR_CUDA_API_VERSION
	.align		4
        /*0000*/ 	.byte	0x04, 0x37
        /*0002*/ 	.short	(.L_18 - .L_17)
.L_17:
        /*0004*/ 	.word	0x00000082


	//----- nvinfo : EIATTR_KPARAM_INFO
	.align		4
.L_18:
        /*0008*/ 	.byte	0x04, 0x17
        /*000a*/ 	.short	(.L_20 - .L_19)
.L_19:
        /*000c*/ 	.word	0x00000000
        /*0010*/ 	.short	0x0000
        /*0012*/ 	.short	0x0070
        /*0014*/ 	.byte	0x00, 0xf0, 0x01, 0x10


	//----- nvinfo : EIATTR_SPARSE_MMA_MASK
	.align		4
.L_20:
        /*0018*/ 	.byte	0x03, 0x50
        /*001a*/ 	.short	0x0000


	//----- nvinfo : EIATTR_MAXREG_COUNT
	.align		4
        /*001c*/ 	.byte	0x03, 0x1b
        /*001e*/ 	.short	0x00ff


	//----- nvinfo : EIATTR_NUM_BARRIERS
	.align		4
        /*0020*/ 	.byte	0x02, 0x4c
        /*0022*/ 	.byte	0x01
	.zero		1


	//----- nvinfo : EIATTR_MERCURY_ISA_VERSION
	.align		4
        /*0024*/ 	.byte	0x03, 0x5f
        /*0026*/ 	.short	0x0101


	//----- nvinfo : EIATTR_COOP_GROUP_MASK_REGIDS
	.align		4
        /*0028*/ 	.byte	0x04, 0x29
        /*002a*/ 	.short	(.L_22 - .L_21)


	//   ....[0]....
.L_21:
        /*002c*/ 	.word	0xffffffff


	//   ....[1]....
        /*0030*/ 	.word	0xffffffff


	//   ....[2]....
        /*0034*/ 	.word	0xffffffff


	//   ....[3]....
        /*0038*/ 	.word	0xffffffff


	//----- nvinfo : EIATTR_COOP_GROUP_INSTR_OFFSETS
	.align		4
.L_22:
        /*003c*/ 	.byte	0x04, 0x28
        /*003e*/ 	.short	(.L_24 - .L_23)


	//   ....[0]....
.L_23:
        /*0040*/ 	.word	0x00000070


	//   ....[1]....
        /*0044*/ 	.word	0x00000080


	//   ....[2]....
        /*0048*/ 	.word	0x00000140


	//   ....[3]....
        /*004c*/ 	.word	0x00000890


	//----- nvinfo : EIATTR_MBARRIER_INSTR_OFFSETS
	.align		4
.L_24:
        /*0050*/ 	.byte	0x04, 0x39
        /*0052*/ 	.short	(.L_26 - .L_25)


	//   ....[0]....
.L_25:
        /*0054*/ 	.word	0x00000310
        /*0058*/ 	.word	0x000000ff
        /*005c*/ 	.word	0x00036000
        /*0060*/ 	.short	0x0100
        /*0062*/ 	.byte	0x08
	.zero		1


	//   ....[1]....
        /*0064*/ 	.word	0x00000320
        /*0068*/ 	.word	0x000000ff
        /*006c*/ 	.word	0x00036090
        /*0070*/ 	.short	0x0100
        /*0072*/ 	.byte	0x08
	.zero		1


	//   ....[2]....
        /*0074*/ 	.word	0x00000330
        /*0078*/ 	.word	0x000000ff
        /*007c*/ 	.word	0x00036008
        /*0080*/ 	.short	0x0100
        /*0082*/ 	.byte	0x08
	.zero		1


	//   ....[3]....
        /*0084*/ 	.word	0x00000340
        /*0088*/ 	.word	0x000000ff
        /*008c*/ 	.word	0x00036098
        /*0090*/ 	.short	0x0100
        /*0092*/ 	.byte	0x08
	.zero		1


	//   ....[4]....
        /*0094*/ 	.word	0x00000350
        /*0098*/ 	.word	0x000000ff
        /*009c*/ 	.word	0x00036010
        /*00a0*/ 	.short	0x0100
        /*00a2*/ 	.byte	0x08
	.zero		1


	//   ....[5]....
        /*00a4*/ 	.word	0x00000360
        /*00a8*/ 	.word	0x000000ff
        /*00ac*/ 	.word	0x000360a0
        /*00b0*/ 	.short	0x0100
        /*00b2*/ 	.byte	0x08
	.zero		1


	//   ....[6]....
        /*00b4*/ 	.word	0x00000370
        /*00b8*/ 	.word	0x000000ff
        /*00bc*/ 	.word	0x00036018
        /*00c0*/ 	.short	0x0100
        /*00c2*/ 	.byte	0x08
	.zero		1


	//   ....[7]....
        /*00c4*/ 	.word	0x00000380
        /*00c8*/ 	.word	0x000000ff
        /*00cc*/ 	.word	0x000360a8
        /*00d0*/ 	.short	0x0100
        /*00d2*/ 	.byte	0x08
	.zero		1


	//   ....[8]....
        /*00d4*/ 	.word	0x00000390
        /*00d8*/ 	.word	0x000000ff
        /*00dc*/ 	.word	0x00036020
        /*00e0*/ 	.short	0x0100
        /*00e2*/ 	.byte	0x08
	.zero		1


	//   ....[9]....
        /*00e4*/ 	.word	0x000003a0
        /*00e8*/ 	.word	0x000000ff
        /*00ec*/ 	.word	0x000360b0
        /*00f0*/ 	.short	0x0100
        /*00f2*/ 	.byte	0x08
	.zero		1


	//   ....[10]....
        /*00f4*/ 	.word	0x000003b0
        /*00f8*/ 	.word	0x000000ff
        /*00fc*/ 	.word	0x00036028
        /*0100*/ 	.short	0x0100
        /*0102*/ 	.byte	0x08
	.zero		1


	//   ....[11]....
        /*0104*/ 	.word	0x000003c0
        /*0108*/ 	.word	0x000000ff
        /*010c*/ 	.word	0x000360b8
        /*0110*/ 	.short	0x0100
        /*0112*/ 	.byte	0x08
	.zero		1


	//   ....[12]....
        /*0114*/ 	.word	0x000003d0
        /*0118*/ 	.word	0x000000ff
        /*011c*/ 	.word	0x00036030
        /*0120*/ 	.short	0x0100
        /*0122*/ 	.byte	0x08
	.zero		1


	//   ....[13]....
        /*0124*/ 	.word	0x000003e0
        /*0128*/ 	.word	0x000000ff
        /*012c*/ 	.word	0x000360c0
        /*0130*/ 	.short	0x0100
        /*0132*/ 	.byte	0x08
	.zero		1


	//   ....[14]....
        /*0134*/ 	.word	0x000003f0
        /*0138*/ 	.word	0x000000ff
        /*013c*/ 	.word	0x00036038
        /*0140*/ 	.short	0x0100
        /*0142*/ 	.byte	0x08
	.zero		1


	//   ....[15]....
        /*0144*/ 	.word	0x00000400
        /*0148*/ 	.word	0x000000ff
        /*014c*/ 	.word	0x000360c8
        /*0150*/ 	.short	0x0100
        /*0152*/ 	.byte	0x08
	.zero		1


	//   ....[16]....
        /*0154*/ 	.word	0x00000410
        /*0158*/ 	.word	0x000000ff
        /*015c*/ 	.word	0x00036040
        /*0160*/ 	.short	0x0100
        /*0162*/ 	.byte	0x08
	.zero		1


	//   ....[17]....
        /*0164*/ 	.word	0x00000420
        /*0168*/ 	.word	0x000000ff
        /*016c*/ 	.word	0x000360d0
        /*0170*/ 	.short	0x0100
        /*0172*/ 	.byte	0x08
	.zero		1


	//   ....[18]....
        /*0174*/ 	.word	0x00000430
        /*0178*/ 	.word	0x000000ff
        /*017c*/ 	.word	0x00036048
        /*0180*/ 	.short	0x0100
        /*0182*/ 	.byte	0x08
	.zero		1


	//   ....[19]....
        /*0184*/ 	.word	0x00000440
        /*0188*/ 	.word	0x000000ff
        /*018c*/ 	.word	0x000360d8
        /*0190*/ 	.short	0x0100
        /*0192*/ 	.byte	0x08
	.zero		1


	//   ....[20]....
        /*0194*/ 	.word	0x00000450
        /*0198*/ 	.word	0x000000ff
        /*019c*/ 	.word	0x00036050
        /*01a0*/ 	.short	0x0100
        /*01a2*/ 	.byte	0x08
	.zero		1


	//   ....[21]....
        /*01a4*/ 	.word	0x00000460
        /*01a8*/ 	.word	0x000000ff
        /*01ac*/ 	.word	0x000360e0
        /*01b0*/ 	.short	0x0100
        /*01b2*/ 	.byte	0x08
	.zero		1


	//   ....[22]....
        /*01b4*/ 	.word	0x00000470
        /*01b8*/ 	.word	0x000000ff
        /*01bc*/ 	.word	0x00036058
        /*01c0*/ 	.short	0x0100
        /*01c2*/ 	.byte	0x08
	.zero		1


	//   ....[23]....
        /*01c4*/ 	.word	0x00000480
        /*01c8*/ 	.word	0x000000ff
        /*01cc*/ 	.word	0x000360e8
        /*01d0*/ 	.short	0x0100
        /*01d2*/ 	.byte	0x08
	.zero		1


	//   ....[24]....
        /*01d4*/ 	.word	0x00000490
        /*01d8*/ 	.word	0x000000ff
        /*01dc*/ 	.word	0x00036060
        /*01e0*/ 	.short	0x0100
        /*01e2*/ 	.byte	0x08
	.zero		1


	//   ....[25]....
        /*01e4*/ 	.word	0x000004a0
        /*01e8*/ 	.word	0x000000ff
        /*01ec*/ 	.word	0x000360f0
        /*01f0*/ 	.short	0x0100
        /*01f2*/ 	.byte	0x08
	.zero		1


	//   ....[26]....
        /*01f4*/ 	.word	0x000004b0
        /*01f8*/ 	.word	0x000000ff
        /*01fc*/ 	.word	0x00036068
        /*0200*/ 	.short	0x0100
        /*0202*/ 	.byte	0x08
	.zero		1


	//   ....[27]....
        /*0204*/ 	.word	0x000004c0
        /*0208*/ 	.word	0x000000ff
        /*020c*/ 	.word	0x000360f8
        /*0210*/ 	.short	0x0100
        /*0212*/ 	.byte	0x08
	.zero		1


	//   ....[28]....
        /*0214*/ 	.word	0x000004d0
        /*0218*/ 	.word	0x000000ff
        /*021c*/ 	.word	0x00036070
        /*0220*/ 	.short	0x0100
        /*0222*/ 	.byte	0x08
	.zero		1


	//   ....[29]....
        /*0224*/ 	.word	0x000004e0
        /*0228*/ 	.word	0x000000ff
        /*022c*/ 	.word	0x00036100
        /*0230*/ 	.short	0x0100
        /*0232*/ 	.byte	0x08
	.zero		1


	//   ....[30]....
        /*0234*/ 	.word	0x000004f0
        /*0238*/ 	.word	0x000000ff
        /*023c*/ 	.word	0x00036078
        /*0240*/ 	.short	0x0100
        /*0242*/ 	.byte	0x08
	.zero		1


	//   ....[31]....
        /*0244*/ 	.word	0x00000500
        /*0248*/ 	.word	0x000000ff
        /*024c*/ 	.word	0x00036108
        /*0250*/ 	.short	0x0100
        /*0252*/ 	.byte	0x08
	.zero		1


	//   ....[32]....
        /*0254*/ 	.word	0x00000510
        /*0258*/ 	.word	0x000000ff
        /*025c*/ 	.word	0x00036080
        /*0260*/ 	.short	0x0100
        /*0262*/ 	.byte	0x08
	.zero		1


	//   ....[33]....
        /*0264*/ 	.word	0x00000520
        /*0268*/ 	.word	0x000000ff
        /*026c*/ 	.word	0x00036110
        /*0270*/ 	.short	0x0100
        /*0272*/ 	.byte	0x08
	.zero		1


	//   ....[34]....
        /*0274*/ 	.word	0x00000530
        /*0278*/ 	.word	0x000000ff
        /*027c*/ 	.word	0x00036088
        /*0280*/ 	.short	0x0100
        /*0282*/ 	.byte	0x08
	.zero		1


	//   ....[35]....
        /*0284*/ 	.word	0x00000540
        /*0288*/ 	.word	0x000000ff
        /*028c*/ 	.word	0x00036118
        /*0290*/ 	.short	0x0100
        /*0292*/ 	.byte	0x08
	.zero		1


	//   ....[36]....
        /*0294*/ 	.word	0x000013f0
        /*0298*/ 	.word	0x0000000c
        /*029c*/ 	.word	0x00036000
        /*02a0*/ 	.short	0x010a
        /*02a2*/ 	.byte	0x3f
	.zero		1


	//   ....[37]....
        /*02a4*/ 	.word	0x000016e0
        /*02a8*/ 	.word	0x0000000d
        /*02ac*/ 	.word	0x00036000
        /*02b0*/ 	.short	0x010a
        /*02b2*/ 	.byte	0x3f
	.zero		1


	//   ....[38]....
        /*02b4*/ 	.word	0x00001840
        /*02b8*/ 	.word	0x0000000d
        /*02bc*/ 	.word	0x00000000
        /*02c0*/ 	.short	0x0101
        /*02c2*/ 	.byte	0x3f
	.zero		1


	//   ....[39]....
        /*02c4*/ 	.word	0x00001af0
        /*02c8*/ 	.word	0x00000003
        /*02cc*/ 	.word	0x00000000
        /*02d0*/ 	.short	0x0101
        /*02d2*/ 	.byte	0x3f
	.zero		1


	//   ....[40]....
        /*02d4*/ 	.word	0x000066c0
        /*02d8*/ 	.word	0x0000000a
        /*02dc*/ 	.word	0x00036090
        /*02e0*/ 	.short	0x010a
        /*02e2*/ 	.byte	0x3f
	.zero		1


	//   ....[41]....
        /*02e4*/ 	.word	0x00006f50
        /*02e8*/ 	.word	0x00000004
        /*02ec*/ 	.word	0x00000000
        /*02f0*/ 	.short	0x010a
        /*02f2*/ 	.byte	0x3f
	.zero		1


	//   ....[42]....
        /*02f4*/ 	.word	0x00007000
        /*02f8*/ 	.word	0x00000000
        /*02fc*/ 	.word	0x00000000
        /*0300*/ 	.short	0x010a
        /*0302*/ 	.byte	0x3f
	.zero		1


	//   ....[43]....
        /*0304*/ 	.word	0x000070b0
        /*0308*/ 	.word	0x00000000
        /*030c*/ 	.word	0x00000000
        /*0310*/ 	.short	0x010a
        /*0312*/ 	.byte	0x3f
	.zero		1


	//   ....[44]....
        /*0314*/ 	.word	0x00007160
        /*0318*/ 	.word	0x00000000
        /*031c*/ 	.word	0x00000000
        /*0320*/ 	.short	0x010a
        /*0322*/ 	.byte	0x3f
	.zero		1


	//   ....[45]....
        /*0324*/ 	.word	0x00007210
        /*0328*/ 	.word	0x00000000
        /*032c*/ 	.word	0x00000000
        /*0330*/ 	.short	0x010a
        /*0332*/ 	.byte	0x3f
	.zero		1


	//   ....[46]....
        /*0334*/ 	.word	0x000072c0
        /*0338*/ 	.word	0x00000000
        /*033c*/ 	.word	0x00000000
        /*0340*/ 	.short	0x010a
        /*0342*/ 	.byte	0x3f
	.zero		1


	//   ....[47]....
        /*0344*/ 	.word	0x00007370
        /*0348*/ 	.word	0x00000000
        /*034c*/ 	.word	0x00000000
        /*0350*/ 	.short	0x010a
        /*0352*/ 	.byte	0x3f
	.zero		1


	//   ....[48]....
        /*0354*/ 	.word	0x00007420
        /*0358*/ 	.word	0x00000000
        /*035c*/ 	.word	0x00000000
        /*0360*/ 	.short	0x010a
        /*0362*/ 	.byte	0x3f
	.zero		1


	//   ....[49]....
        /*0364*/ 	.word	0x000074d0
        /*0368*/ 	.word	0x00000000
        /*036c*/ 	.word	0x00000000
        /*0370*/ 	.short	0x010a
        /*0372*/ 	.byte	0x3f
	.zero		1


	//   ....[50]....
        /*0374*/ 	.word	0x00007580
        /*0378*/ 	.word	0x00000000
        /*037c*/ 	.word	0x00000000
        /*0380*/ 	.short	0x010a
        /*0382*/ 	.byte	0x3f
	.zero		1


	//   ....[51]....
        /*0384*/ 	.word	0x00007630
        /*0388*/ 	.word	0x00000000
        /*038c*/ 	.word	0x00000000
        /*0390*/ 	.short	0x010a
        /*0392*/ 	.byte	0x3f
	.zero		1


	//   ....[52]....
        /*0394*/ 	.word	0x000076e0
        /*0398*/ 	.word	0x00000000
        /*039c*/ 	.word	0x00000000
        /*03a0*/ 	.short	0x010a
        /*03a2*/ 	.byte	0x3f
	.zero		1


	//   ....[53]....
        /*03a4*/ 	.word	0x00007790
        /*03a8*/ 	.word	0x00000000
        /*03ac*/ 	.word	0x00000000
        /*03b0*/ 	.short	0x010a
        /*03b2*/ 	.byte	0x3f
	.zero		1


	//   ....[54]....
        /*03b4*/ 	.word	0x00007840
        /*03b8*/ 	.word	0x00000000
        /*03bc*/ 	.word	0x00000000
        /*03c0*/ 	.short	0x010a
        /*03c2*/ 	.byte	0x3f
	.zero		1


	//   ....[55]....
        /*03c4*/ 	.word	0x000078f0
        /*03c8*/ 	.word	0x00000000
        /*03cc*/ 	.word	0x00000000
        /*03d0*/ 	.short	0x010a
        /*03d2*/ 	.byte	0x3f
	.zero		1


	//   ....[56]....
        /*03d4*/ 	.word	0x000079a0
        /*03d8*/ 	.word	0x00000000
        /*03dc*/ 	.word	0x00000000
        /*03e0*/ 	.short	0x010a
        /*03e2*/ 	.byte	0x3f
	.zero		1


	//   ....[57]....
        /*03e4*/ 	.word	0x00007a50
        /*03e8*/ 	.word	0x00000000
        /*03ec*/ 	.word	0x00000000
        /*03f0*/ 	.short	0x010a
        /*03f2*/ 	.byte	0x3f
	.zero		1


	//   ....[58]....
        /*03f4*/ 	.word	0x00007b00
        /*03f8*/ 	.word	0x00000002
        /*03fc*/ 	.word	0x00000000
        /*0400*/ 	.short	0x010a
        /*0402*/ 	.byte	0x3f
	.zero		1


	//----- nvinfo : EIATTR_NUM_MBARRIERS
	.align		4
.L_26:
        /*0404*/ 	.byte	0x03, 0x38
        /*0406*/ 	.short	0x0024


	//----- nvinfo : EIATTR_EXIT_INSTR_OFFSETS
	.align		4
        /*0408*/ 	.byte	0x04, 0x1c
        /*040a*/ 	.short	(.L_28 - .L_27)


	//   ....[0]....
.L_27:
        /*040c*/ 	.word	0x00001110


	//   ....[1]....
        /*0410*/ 	.word	0x00001cd0


	//   ....[2]....
        /*0414*/ 	.word	0x00001db0


	//   ....[3]....
        /*0418*/ 	.word	0x00001ea0


	//   ....[4]....
        /*041c*/ 	.word	0x000051b0


	//   ....[5]....
        /*0420*/ 	.word	0x000051e0


	//   ....[6]....
        /*0424*/ 	.word	0x00006430


	//   ....[7]....
        /*0428*/ 	.word	0x00006460


	//   ....[8]....
        /*042c*/ 	.word	0x00006480


	//   ....[9]....
        /*0430*/ 	.word	0x00006e40


	//   ....[10]....
        /*0434*/ 	.word	0x00007b30


	//----- nvinfo : EIATTR_MAX_THREADS
	.align		4
.L_28:
        /*0438*/ 	.byte	0x04, 0x05
        /*043a*/ 	.short	(.L_30 - .L_29)
.L_29:
        /*043c*/ 	.word	0x00000100
        /*0440*/ 	.word	0x00000001
        /*0444*/ 	.word	0x00000001


	//----- nvinfo : EIATTR_CRS_STACK_SIZE
	.align		4
.L_30:
        /*0448*/ 	.byte	0x04, 0x1e
        /*044a*/ 	.short	(.L_32 - .L_31)
.L_31:
        /*044c*/ 	.word	0x00000000


	//----- nvinfo : EIATTR_CBANK_PARAM_SIZE
	.align		4
.L_32:
        /*0450*/ 	.byte	0x03, 0x19
        /*0452*/ 	.short	0x0470


	//----- nvinfo : EIATTR_PARAM_CBANK
	.align		4
        /*0454*/ 	.byte	0x04, 0x0a
        /*0456*/ 	.short	(.L_34 - .L_33)
	.align		4
.L_33:
        /*0458*/ 	.word	index@(.nv.constant0._ZN7cutlass13device_kernelINS_4conv6kernel13ConvUniversalINS1_16ConvProblemShapeILNS1_8OperatorE2ELi3EEENS1_10collective14CollectiveConvINS1_46MainloopSm90TmaGmmaWarpSpecializedImplicitGemmILS5_2ELi18ELi3EN4cute5tupleIJNSA_1CILi2EEENSC_ILi1EEESE_EEENS1_36KernelImplicitTmaWarpSpecializedSm90ELi1EEENSB_IJNSC_ILi64EEENSB_IJNSC_ILi128EEEEEENSB_IJNSC_ILi32EEEEEEEEENS_6half_tESO_NSA_8TiledMMAINSA_8MMA_AtomIJNSA_4SM904GMMA26MMA_64x128x16_F32F16F16_SSILNSS_5MajorE1ELSU_1ELNSS_7ScaleInE1ELSV_1EEEEEENSA_6LayoutINSB_IJSE_SE_SE_EEENSB_IJNSC_ILi0EEES10_S10_EEEEENSB_IJNSA_10UnderscoreES13_S13_EEEEENS7_6detail26Sm90ImplicitGemmTileTraitsINSA_13SM90_TMA_LOADENSA_14ComposedLayoutINSA_7SwizzleILi3ELi4ELi3EEENSA_18smem_ptr_flag_bitsILi16EEENSY_INSB_IJNSB_IJSI_SE_EEENSB_IJNSC_ILi8EEENSC_ILi4EEEEEENSB_IJSE_NSC_ILi18EEEEEEEEENSB_IJNSB_IJSE_S10_EEENSB_IJSI_NSC_ILi512EEEEEENSB_IJS10_NSC_ILi2048EEEEEEEEEEEEEvEENS17_INSA_30SM90_TMA_LOAD_IM2COL_MULTICASTENS19_IS1B_S1D_NSY_INSB_IJNSB_IJSI_SD_EEES1H_S1J_EEENSB_IJNSB_IJSE_S1O_EEES1N_NSB_IJS10_NSC_ILi4096EEEEEEEEEEEEEvEEEENS_8epilogue10collective6detail29Sm90TmaWarpSpecializedAdapterINS26_15DefaultEpilogueISO_NSB_IJlNSB_IJSE_lllEEES10_EEES2B_NS25_6thread17LinearCombinationISO_Li1EffLNS2C_9ScaleType4KindE0ELNS_15FloatRoundStyleE2ESO_EENS_4gemm15EpilogueDefaultEEEEEvvEEEEvNT_6ParamsE)
        /*045c*/ 	.short	0x0210
        /*045e*/ 	.short	0x0470


	//----- nvinfo : EIATTR_SW_WAR
	.align		4
.L_34:
        /*0460*/ 	.byte	0x04, 0x36
        /*0462*/ 	.short	(.L_36 - .L_35)
.L_35:
        /*0464*/ 	.word	0x00000008
.L_36:


//--------------------- .nv.callgraph             --------------------------
	.section	.nv.callgraph,"",@"SHT_CUDA_CALLGRAPH"
	.align	4
	.sectionentsize	8
	.align		4
        /*0000*/ 	.word	0x00000000
	.align		4
        /*0004*/ 	.word	0xffffffff
	.align		4
        /*0008*/ 	.word	0x00000000
	.align		4
        /*000c*/ 	.word	0xfffffffe
	.align		4
        /*0010*/ 	.word	0x00000000
	.align		4
        /*0014*/ 	.word	0xfffffffd
	.align		4
        /*0018*/ 	.word	0x00000000
	.align		4
        /*001c*/ 	.word	0xfffffffc


//--------------------- .nv.constant4             --------------------------
	.section	.nv.constant4,"a",@progbits
	.align	8
	.align		8
.nv.constant4:
        /*0000*/ 	.dword	_ZN39_INTERNAL_f42f2cfc_4_k_cu_3f550430_35524cuda3std3__45__cpo5beginE
	.align		8
        /*0008*/ 	.dword	_ZN39_INTERNAL_f42f2cfc_4_k_cu_3f550430_35524cuda3std3__45__cpo3endE
	.align		8
        /*0010*/ 	.dword	_ZN39_INTERNAL_f42f2cfc_4_k_cu_3f550430_35524cuda3std3__45__cpo6cbeginE
	.align		8
        /*0018*/ 	.dword	_ZN39_INTERNAL_f42f2cfc_4_k_cu_3f550430_35524cuda3std3__45__cpo4cendE
	.align		8
        /*0020*/ 	.dword	_ZN39_INTERNAL_f42f2cfc_4_k_cu_3f550430_35524cuda3std3__441_GLOBAL__N__f42f2cfc_4_k_cu_3f550430_35526ignoreE
	.align		8
        /*0028*/ 	.dword	_ZN39_INTERNAL_f42f2cfc_4_k_cu_3f550430_35524cuda3std3__419piecewise_constructE
	.align		8
        /*0030*/ 	.dword	_ZN39_INTERNAL_f42f2cfc_4_k_cu_3f550430_35524cuda3std3__48in_placeE
	.align		8
        /*0038*/ 	.dword	_ZN39_INTERNAL_f42f2cfc_4_k_cu_3f550430_35524cuda3std6ranges3__45__cpo4swapE
	.align		8
        /*0040*/ 	.dword	_ZN39_INTERNAL_f42f2cfc_4_k_cu_3f550430_35524cuda3std6ranges3__45__cpo9iter_moveE
	.align		8
        /*0048*/ 	.dword	_ZN39_INTERNAL_f42f2cfc_4_k_cu_3f550430_35524cute7productE
	.align		8
        /*0050*/ 	.dword	_ZN39_INTERNAL_f42f2cfc_4_k_cu_3f550430_35524cute1_E


//--------------------- .text._ZN7cutlass13device_kernelINS_4conv6kernel13ConvUniversalINS1_16ConvProblemShapeILNS1_8OperatorE2ELi3EEENS1_10collective14CollectiveConvINS1_46MainloopSm90TmaGmmaWarpSpecializedImplicitGemmILS5_2ELi18ELi3EN4cute5tupleIJNSA_1CILi2EEENSC_ILi1EEESE_EEENS1_36KernelImplicitTmaWarpSpecializedSm90ELi1EEENSB_IJNSC_ILi64EEENSB_IJNSC_ILi128EEEEEENSB_IJNSC_ILi32EEEEEEEEENS_6half_tESO_NSA_8TiledMMAINSA_8MMA_AtomIJNSA_4SM904GMMA26MMA_64x128x16_F32F16F16_SSILNSS_5MajorE1ELSU_1ELNSS_7ScaleInE1ELSV_1EEEEEENSA_6LayoutINSB_IJSE_SE_SE_EEENSB_IJNSC_ILi0EEES10_S10_EEEEENSB_IJNSA_10UnderscoreES13_S13_EEEEENS7_6detail26Sm90ImplicitGemmTileTraitsINSA_13SM90_TMA_LOADENSA_14ComposedLayoutINSA_7SwizzleILi3ELi4ELi3EEENSA_18smem_ptr_flag_bitsILi16EEENSY_INSB_IJNSB_IJSI_SE_EEENSB_IJNSC_ILi8EEENSC_ILi4EEEEEENSB_IJSE_NSC_ILi18EEEEEEEEENSB_IJNSB_IJSE_S10_EEENSB_IJSI_NSC_ILi512EEEEEENSB_IJS10_NSC_ILi2048EEEEEEEEEEEEEvEENS17_INSA_30SM90_TMA_LOAD_IM2COL_MULTICASTENS19_IS1B_S1D_NSY_INSB_IJNSB_IJSI_SD_EEES1H_S1J_EEENSB_IJNSB_IJSE_S1O_EEES1N_NSB_IJS10_NSC_ILi4096EEEEEEEEEEEEEvEEEENS_8epilogue10collective6detail29Sm90TmaWarpSpecializedAdapterINS26_15DefaultEpilogueISO_NSB_IJlNSB_IJSE_lllEEES10_EEES2B_NS25_6thread17LinearCombinationISO_Li1EffLNS2C_9ScaleType4KindE0ELNS_15FloatRoundStyleE2ESO_EENS_4gemm15EpilogueDefaultEEEEEvvEEEEvNT_6ParamsE --------------------------
	.section	.text._ZN7cutlass13device_kernelINS_4conv6kernel13ConvUniversalINS1_16ConvProblemShapeILNS1_8OperatorE2ELi3EEENS1_10collective14CollectiveConvINS1_46MainloopSm90TmaGmmaWarpSpecializedImplicitGemmILS5_2ELi18ELi3EN4cute5tupleIJNSA_1CILi2EEENSC_ILi1EEESE_EEENS1_36KernelImplicitTmaWarpSpecializedSm90ELi1EEENSB_IJNSC_ILi64EEENSB_IJNSC_ILi128EEEEEENSB_IJNSC_ILi32EEEEEEEEENS_6half_tESO_NSA_8TiledMMAINSA_8MMA_AtomIJNSA_4SM904GMMA26MMA_64x128x16_F32F16F16_SSILNSS_5MajorE1ELSU_1ELNSS_7ScaleInE1ELSV_1EEEEEENSA_6LayoutINSB_IJSE_SE_SE_EEENSB_IJNSC_ILi0EEES10_S10_EEEEENSB_IJNSA_10UnderscoreES13_S13_EEEEENS7_6detail26Sm90ImplicitGemmTileTraitsINSA_13SM90_TMA_LOADENSA_14ComposedLayoutINSA_7SwizzleILi3ELi4ELi3EEENSA_18smem_ptr_flag_bitsILi16EEENSY_INSB_IJNSB_IJSI_SE_EEENSB_IJNSC_ILi8EEENSC_ILi4EEEEEENSB_IJSE_NSC_ILi18EEEEEEEEENSB_IJNSB_IJSE_S10_EEENSB_IJSI_NSC_ILi512EEEEEENSB_IJS10_NSC_ILi2048EEEEEEEEEEEEEvEENS17_INSA_30SM90_TMA_LOAD_IM2COL_MULTICASTENS19_IS1B_S1D_NSY_INSB_IJNSB_IJSI_SD_EEES1H_S1J_EEENSB_IJNSB_IJSE_S1O_EEES1N_NSB_IJS10_NSC_ILi4096EEEEEEEEEEEEEvEEEENS_8epilogue10collective6detail29Sm90TmaWarpSpecializedAdapterINS26_15DefaultEpilogueISO_NSB_IJlNSB_IJSE_lllEEES10_EEES2B_NS25_6thread17LinearCombinationISO_Li1EffLNS2C_9ScaleType4KindE0ELNS_15FloatRoundStyleE2ESO_EENS_4gemm15EpilogueDefaultEEEEEvvEEEEvNT_6ParamsE,"ax",@progbits
	.align	128
.text._ZN7cutlass13device_kernelINS_4conv6kernel13ConvUniversalINS1_16ConvProblemShapeILNS1_8OperatorE2ELi3EEENS1_10collective14CollectiveConvINS1_46MainloopSm90TmaGmmaWarpSpecializedImplicitGemmILS5_2ELi18ELi3EN4cute5tupleIJNSA_1CILi2EEENSC_ILi1EEESE_EEENS1_36KernelImplicitTmaWarpSpecializedSm90ELi1EEENSB_IJNSC_ILi64EEENSB_IJNSC_ILi128EEEEEENSB_IJNSC_ILi32EEEEEEEEENS_6half_tESO_NSA_8TiledMMAINSA_8MMA_AtomIJNSA_4SM904GMMA26MMA_64x128x16_F32F16F16_SSILNSS_5MajorE1ELSU_1ELNSS_7ScaleInE1ELSV_1EEEEEENSA_6LayoutINSB_IJSE_SE_SE_EEENSB_IJNSC_ILi0EEES10_S10_EEEEENSB_IJNSA_10UnderscoreES13_S13_EEEEENS7_6detail26Sm90ImplicitGemmTileTraitsINSA_13SM90_TMA_LOADENSA_14ComposedLayoutINSA_7SwizzleILi3ELi4ELi3EEENSA_18smem_ptr_flag_bitsILi16EEENSY_INSB_IJNSB_IJSI_SE_EEENSB_IJNSC_ILi8EEENSC_ILi4EEEEEENSB_IJSE_NSC_ILi18EEEEEEEEENSB_IJNSB_IJSE_S10_EEENSB_IJSI_NSC_ILi512EEEEEENSB_IJS10_NSC_ILi2048EEEEEEEEEEEEEvEENS17_INSA_30SM90_TMA_LOAD_IM2COL_MULTICASTENS19_IS1B_S1D_NSY_INSB_IJNSB_IJSI_SD_EEES1H_S1J_EEENSB_IJNSB_IJSE_S1O_EEES1N_NSB_IJS10_NSC_ILi4096EEEEEEEEEEEEEvEEEENS_8epilogue10collective6detail29Sm90TmaWarpSpecializedAdapterINS26_15DefaultEpilogueISO_NSB_IJlNSB_IJSE_lllEEES10_EEES2B_NS25_6thread17LinearCombinationISO_Li1EffLNS2C_9ScaleType4KindE0ELNS_15FloatRoundStyleE2ESO_EENS_4gemm15EpilogueDefaultEEEEEvvEEEEvNT_6ParamsE:
        .type           _ZN7cutlass13device_kernelINS_4conv6kernel13ConvUniversalINS1_16ConvProblemShapeILNS1_8OperatorE2ELi3EEENS1_10collective14CollectiveConvINS1_46MainloopSm90TmaGmmaWarpSpecializedImplicitGemmILS5_2ELi18ELi3EN4cute5tupleIJNSA_1CILi2EEENSC_ILi1EEESE_EEENS1_36KernelImplicitTmaWarpSpecializedSm90ELi1EEENSB_IJNSC_ILi64EEENSB_IJNSC_ILi128EEEEEENSB_IJNSC_ILi32EEEEEEEEENS_6half_tESO_NSA_8TiledMMAINSA_8MMA_AtomIJNSA_4SM904GMMA26MMA_64x128x16_F32F16F16_SSILNSS_5MajorE1ELSU_1ELNSS_7ScaleInE1ELSV_1EEEEEENSA_6LayoutINSB_IJSE_SE_SE_EEENSB_IJNSC_ILi0EEES10_S10_EEEEENSB_IJNSA_10UnderscoreES13_S13_EEEEENS7_6detail26Sm90ImplicitGemmTileTraitsINSA_13SM90_TMA_LOADENSA_14ComposedLayoutINSA_7SwizzleILi3ELi4ELi3EEENSA_18smem_ptr_flag_bitsILi16EEENSY_INSB_IJNSB_IJSI_SE_EEENSB_IJNSC_ILi8EEENSC_ILi4EEEEEENSB_IJSE_NSC_ILi18EEEEEEEEENSB_IJNSB_IJSE_S10_EEENSB_IJSI_NSC_ILi512EEEEEENSB_IJS10_NSC_ILi2048EEEEEEEEEEEEEvEENS17_INSA_30SM90_TMA_LOAD_IM2COL_MULTICASTENS19_IS1B_S1D_NSY_INSB_IJNSB_IJSI_SD_EEES1H_S1J_EEENSB_IJNSB_IJSE_S1O_EEES1N_NSB_IJS10_NSC_ILi4096EEEEEEEEEEEEEvEEEENS_8epilogue10collective6detail29Sm90TmaWarpSpecializedAdapterINS26_15DefaultEpilogueISO_NSB_IJlNSB_IJSE_lllEEES10_EEES2B_NS25_6thread17LinearCombinationISO_Li1EffLNS2C_9ScaleType4KindE0ELNS_15FloatRoundStyleE2ESO_EENS_4gemm15EpilogueDefaultEEEEEvvEEEEvNT_6ParamsE,@function
        .size           _ZN7cutlass13device_kernelINS_4conv6kernel13ConvUniversalINS1_16ConvProblemShapeILNS1_8OperatorE2ELi3EEENS1_10collective14CollectiveConvINS1_46MainloopSm90TmaGmmaWarpSpecializedImplicitGemmILS5_2ELi18ELi3EN4cute5tupleIJNSA_1CILi2EEENSC_ILi1EEESE_EEENS1_36KernelImplicitTmaWarpSpecializedSm90ELi1EEENSB_IJNSC_ILi64EEENSB_IJNSC_ILi128EEEEEENSB_IJNSC_ILi32EEEEEEEEENS_6half_tESO_NSA_8TiledMMAINSA_8MMA_AtomIJNSA_4SM904GMMA26MMA_64x128x16_F32F16F16_SSILNSS_5MajorE1ELSU_1ELNSS_7ScaleInE1ELSV_1EEEEEENSA_6LayoutINSB_IJSE_SE_SE_EEENSB_IJNSC_ILi0EEES10_S10_EEEEENSB_IJNSA_10UnderscoreES13_S13_EEEEENS7_6detail26Sm90ImplicitGemmTileTraitsINSA_13SM90_TMA_LOADENSA_14ComposedLayoutINSA_7SwizzleILi3ELi4ELi3EEENSA_18smem_ptr_flag_bitsILi16EEENSY_INSB_IJNSB_IJSI_SE_EEENSB_IJNSC_ILi8EEENSC_ILi4EEEEEENSB_IJSE_NSC_ILi18EEEEEEEEENSB_IJNSB_IJSE_S10_EEENSB_IJSI_NSC_ILi512EEEEEENSB_IJS10_NSC_ILi2048EEEEEEEEEEEEEvEENS17_INSA_30SM90_TMA_LOAD_IM2COL_MULTICASTENS19_IS1B_S1D_NSY_INSB_IJNSB_IJSI_SD_EEES1H_S1J_EEENSB_IJNSB_IJSE_S1O_EEES1N_NSB_IJS10_NSC_ILi4096EEEEEEEEEEEEEvEEEENS_8epilogue10collective6detail29Sm90TmaWarpSpecializedAdapterINS26_15DefaultEpilogueISO_NSB_IJlNSB_IJSE_lllEEES10_EEES2B_NS25_6thread17LinearCombinationISO_Li1EffLNS2C_9ScaleType4KindE0ELNS_15FloatRoundStyleE2ESO_EENS_4gemm15EpilogueDefaultEEEEEvvEEEEvNT_6ParamsE,(.L_x_178 - _ZN7cutlass13device_kernelINS_4conv6kernel13ConvUniversalINS1_16ConvProblemShapeILNS1_8OperatorE2ELi3EEENS1_10collective14CollectiveConvINS1_46MainloopSm90TmaGmmaWarpSpecializedImplicitGemmILS5_2ELi18ELi3EN4cute5tupleIJNSA_1CILi2EEENSC_ILi1EEESE_EEENS1_36KernelImplicitTmaWarpSpecializedSm90ELi1EEENSB_IJNSC_ILi64EEENSB_IJNSC_ILi128EEEEEENSB_IJNSC_ILi32EEEEEEEEENS_6half_tESO_NSA_8TiledMMAINSA_8MMA_AtomIJNSA_4SM904GMMA26MMA_64x128x16_F32F16F16_SSILNSS_5MajorE1ELSU_1ELNSS_7ScaleInE1ELSV_1EEEEEENSA_6LayoutINSB_IJSE_SE_SE_EEENSB_IJNSC_ILi0EEES10_S10_EEEEENSB_IJNSA_10UnderscoreES13_S13_EEEEENS7_6detail26Sm90ImplicitGemmTileTraitsINSA_13SM90_TMA_LOADENSA_14ComposedLayoutINSA_7SwizzleILi3ELi4ELi3EEENSA_18smem_ptr_flag_bitsILi16EEENSY_INSB_IJNSB_IJSI_SE_EEENSB_IJNSC_ILi8EEENSC_ILi4EEEEEENSB_IJSE_NSC_ILi18EEEEEEEEENSB_IJNSB_IJSE_S10_EEENSB_IJSI_NSC_ILi512EEEEEENSB_IJS10_NSC_ILi2048EEEEEEEEEEEEEvEENS17_INSA_30SM90_TMA_LOAD_IM2COL_MULTICASTENS19_IS1B_S1D_NSY_INSB_IJNSB_IJSI_SD_EEES1H_S1J_EEENSB_IJNSB_IJSE_S1O_EEES1N_NSB_IJS10_NSC_ILi4096EEEEEEEEEEEEEvEEEENS_8epilogue10collective6detail29Sm90TmaWarpSpecializedAdapterINS26_15DefaultEpilogueISO_NSB_IJlNSB_IJSE_lllEEES10_EEES2B_NS25_6thread17LinearCombinationISO_Li1EffLNS2C_9ScaleType4KindE0ELNS_15FloatRoundStyleE2ESO_EENS_4gemm15EpilogueDefaultEEEEEvvEEEEvNT_6ParamsE)
        .other          _ZN7cutlass13device_kernelINS_4conv6kernel13ConvUniversalINS1_16ConvProblemShapeILNS1_8OperatorE2ELi3EEENS1_10collective14CollectiveConvINS1_46MainloopSm90TmaGmmaWarpSpecializedImplicitGemmILS5_2ELi18ELi3EN4cute5tupleIJNSA_1CILi2EEENSC_ILi1EEESE_EEENS1_36KernelImplicitTmaWarpSpecializedSm90ELi1EEENSB_IJNSC_ILi64EEENSB_IJNSC_ILi128EEEEEENSB_IJNSC_ILi32EEEEEEEEENS_6half_tESO_NSA_8TiledMMAINSA_8MMA_AtomIJNSA_4SM904GMMA26MMA_64x128x16_F32F16F16_SSILNSS_5MajorE1ELSU_1ELNSS_7ScaleInE1ELSV_1EEEEEENSA_6LayoutINSB_IJSE_SE_SE_EEENSB_IJNSC_ILi0EEES10_S10_EEEEENSB_IJNSA_10UnderscoreES13_S13_EEEEENS7_6detail26Sm90ImplicitGemmTileTraitsINSA_13SM90_TMA_LOADENSA_14ComposedLayoutINSA_7SwizzleILi3ELi4ELi3EEENSA_18smem_ptr_flag_bitsILi16EEENSY_INSB_IJNSB_IJSI_SE_EEENSB_IJNSC_ILi8EEENSC_ILi4EEEEEENSB_IJSE_NSC_ILi18EEEEEEEEENSB_IJNSB_IJSE_S10_EEENSB_IJSI_NSC_ILi512EEEEEENSB_IJS10_NSC_ILi2048EEEEEEEEEEEEEvEENS17_INSA_30SM90_TMA_LOAD_IM2COL_MULTICASTENS19_IS1B_S1D_NSY_INSB_IJNSB_IJSI_SD_EEES1H_S1J_EEENSB_IJNSB_IJSE_S1O_EEES1N_NSB_IJS10_NSC_ILi4096EEEEEEEEEEEEEvEEEENS_8epilogue10collective6detail29Sm90TmaWarpSpecializedAdapterINS26_15DefaultEpilogueISO_NSB_IJlNSB_IJSE_lllEEES10_EEES2B_NS25_6thread17LinearCombinationISO_Li1EffLNS2C_9ScaleType4KindE0ELNS_15FloatRoundStyleE2ESO_EENS_4gemm15EpilogueDefaultEEEEEvvEEEEvNT_6ParamsE,@"STO_CUDA_ENTRY STV_DEFAULT"
_ZN7cutlass13device_kernelINS_4conv6kernel13ConvUniversalINS1_16ConvProblemShapeILNS1_8OperatorE2ELi3EEENS1_10collective14CollectiveConvINS1_46MainloopSm90TmaGmmaWarpSpecializedImplicitGemmILS5_2ELi18ELi3EN4cute5tupleIJNSA_1CILi2EEENSC_ILi1EEESE_EEENS1_36KernelImplicitTmaWarpSpecializedSm90ELi1EEENSB_IJNSC_ILi64EEENSB_IJNSC_ILi128EEEEEENSB_IJNSC_ILi32EEEEEEEEENS_6half_tESO_NSA_8TiledMMAINSA_8MMA_AtomIJNSA_4SM904GMMA26MMA_64x128x16_F32F16F16_SSILNSS_5MajorE1ELSU_1ELNSS_7ScaleInE1ELSV_1EEEEEENSA_6LayoutINSB_IJSE_SE_SE_EEENSB_IJNSC_ILi0EEES10_S10_EEEEENSB_IJNSA_10UnderscoreES13_S13_EEEEENS7_6detail26Sm90ImplicitGemmTileTraitsINSA_13SM90_TMA_LOADENSA_14ComposedLayoutINSA_7SwizzleILi3ELi4ELi3EEENSA_18smem_ptr_flag_bitsILi16EEENSY_INSB_IJNSB_IJSI_SE_EEENSB_IJNSC_ILi8EEENSC_ILi4EEEEEENSB_IJSE_NSC_ILi18EEEEEEEEENSB_IJNSB_IJSE_S10_EEENSB_IJSI_NSC_ILi512EEEEEENSB_IJS10_NSC_ILi2048EEEEEEEEEEEEEvEENS17_INSA_30SM90_TMA_LOAD_IM2COL_MULTICASTENS19_IS1B_S1D_NSY_INSB_IJNSB_IJSI_SD_EEES1H_S1J_EEENSB_IJNSB_IJSE_S1O_EEES1N_NSB_IJS10_NSC_ILi4096EEEEEEEEEEEEEvEEEENS_8epilogue10collective6detail29Sm90TmaWarpSpecializedAdapterINS26_15DefaultEpilogueISO_NSB_IJlNSB_IJSE_lllEEES10_EEES2B_NS25_6thread17LinearCombinationISO_Li1EffLNS2C_9ScaleType4KindE0ELNS_15FloatRoundStyleE2ESO_EENS_4gemm15EpilogueDefaultEEEEEvvEEEEvNT_6ParamsE:
[----:B------:R-:W-:Y:S01]  /*0000*/  LDC R1, c[0x0][0x28] ;  /* 0x00000a00ff017b82 */ /* 0x000fe20000000800 */
[----:B------:R-:W0:Y:S01]  /*0010*/  S2R R10, SR_TID.X ;  /* 0x00000000000a7919 */ /* 0x000e220000002100 */
[----:B------:R-:W-:Y:S01]  /*0020*/  ELECT P0, URZ, PT ;  /* 0x00000000003f782f */ /* 0x000fe20003800000 */
[----:B------:R-:W-:Y:S01]  /*0030*/  BSSY B0, `(.L_x_0) ;  /* 0x0000010000007945 */ /* 0x000fe20003800000 */
[----:B------:R-:W1:Y:S01]  /*0040*/  S2R R7, SR_CTAID.X ;  /* 0x0000000000077919 */ /* 0x000e620000002500 */
[--C-:B0-----:R-:W-:Y:S02]  /*0050*/  SHF.R.U32.HI R0, RZ, 0x5, R10.reuse ;  /* 0x00000005ff007819 */ /* 0x101fe4000001160a */
[----:B------:R-:W-:-:S03]  /*0060*/  SHF.R.U32.HI R13, RZ, 0x7, R10 ;  /* 0x00000007ff0d7819 */ /* 0x000fc6000001160a */
[----:B------:R-:W0:Y:S04]  /*0070*/  SHFL.IDX PT, R3, R0, RZ, 0x1f ;  /* 0x00001fff00037589 */ /* 0x000e2800000e0000 */
[----:B------:R-:W2:Y:S01]  /*0080*/  SHFL.IDX PT, R13, R13, RZ, 0x1f ;  /* 0x00001fff0d0d7589 */ /* 0x000ea200000e0000 */
[----:B0-----:R-:W-:-:S13]  /*0090*/  ISETP.NE.OR P0, PT, R3, RZ, !P0 ;  /* 0x000000ff0300720c */ /* 0x001fda0004705670 */
[----:B-12---:R-:W-:Y:S05]  /*00a0*/  @P0 BRA `(.L_x_1) ;  /* 0x0000000000200947 */ /* 0x006fea0003800000 */
[----:B------:R-:W-:Y:S02]  /*00b0*/  ULDC.64 UR4, c[0x0][0x198] ;  /* 0x0000660000047ab9 */ /* 0x000fe40000000a00 */
[----:B------:R-:W-:Y:S02]  /*00c0*/  UIADD3 UR6, UP0, UR4, 0xf0, URZ ;  /* 0x000000f004067890 */ /* 0x000fe4000ff1e03f */
[----:B------:R-:W-:Y:S02]  /*00d0*/  UIADD3 UR4, UP1, UR4, 0x1f0, URZ ;  /* 0x000001f004047890 */ /* 0x000fe4000ff3e03f */
[----:B------:R-:W-:Y:S02]  /*00e0*/  UIADD3.X UR7, URZ, UR5, URZ, UP0, !UPT ;  /* 0x000000053f077290 */ /* 0x000fe400087fe43f */
[----:B------:R-:W-:-:S07]  /*00f0*/  UIADD3.X UR5, URZ, UR5, URZ, UP1, !UPT ;  /* 0x000000053f057290 */ /* 0x000fce0008ffe43f */
[----:B------:R0:W-:Y:S02]  /*0100*/  UTMACCTL.PF [UR6] ;  /* 0x00000000060079b9 */ /* 0x0001e40008040000 */
[----:B------:R0:W-:Y:S02]  /*0110*/  UTMACCTL.PF [UR4] ;  /* 0x00000000040079b9 */ /* 0x0001e40008040000 */
[----:B0-----:R-:W-:Y:S01]  /*0120*/  NOP ;  /* 0x0000000000007918 */ /* 0x001fe20000000000 */
.L_x_1:
[----:B------:R-:W-:Y:S05]  /*0130*/  BSYNC B0 ;  /* 0x0000000000007941 */ /* 0x000fea0003800000 */
.L_x_0:
[----:B------:R-:W0:Y:S01]  /*0140*/  SHFL.IDX PT, R0, R0, RZ, 0x1f ;  /* 0x00001fff00007589 */ /* 0x000e2200000e0000 */
[----:B------:R-:W-:Y:S02]  /*0150*/  SHF.R.S32.HI R5, RZ, 0x1f, R10 ;  /* 0x0000001fff057819 */ /* 0x000fe4000001140a */
[----:B------:R-:W-:Y:S01]  /*0160*/  I2FP.F32.U32 R4, R7 ;  /* 0x0000000700047245 */ /* 0x000fe20000201000 */
[----:B------:R-:W1:Y:S01]  /*0170*/  S2R R11, SR_CTAID.Y ;  /* 0x00000000000b7919 */ /* 0x000e620000002600 */
[----:B------:R-:W-:-:S04]  /*0180*/  LEA.HI R5, R5, R10, RZ, 0x7 ;  /* 0x0000000a05057211 */ /* 0x000fc800078f38ff */
[----:B------:R-:W-:-:S05]  /*0190*/  LOP3.LUT R5, R5, 0xffffff80, RZ, 0xc0, !PT ;  /* 0xffffff8005057812 */ /* 0x000fca00078ec0ff */
[----:B------:R-:W-:-:S05]  /*01a0*/  IMAD.IADD R12, R10, 0x1, -R5 ;  /* 0x000000010a0c7824 */ /* 0x000fca00078e0a05 */
[----:B------:R-:W-:-:S04]  /*01b0*/  SHF.R.S32.HI R5, RZ, 0x1f, R12 ;  /* 0x0000001fff057819 */ /* 0x000fc8000001140c */
[----:B------:R-:W-:Y:S02]  /*01c0*/  LEA.HI R5, R5, R12, RZ, 0x3 ;  /* 0x0000000c05057211 */ /* 0x000fe400078f18ff */
[----:B0-----:R-:W-:Y:S02]  /*01d0*/  ISETP.NE.AND P0, PT, R0, RZ, PT ;  /* 0x000000ff0000720c */ /* 0x001fe40003f05270 */
[--C-:B------:R-:W-:Y:S02]  /*01e0*/  SHF.R.S32.HI R2, RZ, 0x3, R5.reuse ;  /* 0x00000003ff027819 */ /* 0x100fe40000011405 */
[----:B------:R-:W-:Y:S02]  /*01f0*/  SHF.R.S32.HI R5, RZ, 0x1f, R5 ;  /* 0x0000001fff057819 */ /* 0x000fe40000011405 */
[----:B------:R-:W-:-:S07]  /*0200*/  SHF.R.S32.HI R9, RZ, 0x1f, R0 ;  /* 0x0000001fff097819 */ /* 0x000fce0000011400 */
[----:B-1----:R-:W-:Y:S05]  /*0210*/  @P0 BRA `(.L_x_2) ;  /* 0x0000000000d40947 */ /* 0x002fea0003800000 */
[----:B------:R-:W-:Y:S01]  /*0220*/  ELECT P0, URZ, PT ;  /* 0x00000000003f782f */ /* 0x000fe20003800000 */
[----:B------:R-:W-:-:S12]  /*0230*/  BSSY B0, `(.L_x_2) ;  /* 0x0000033000007945 */ /* 0x000fd80003800000 */
[----:B------:R-:W-:Y:S05]  /*0240*/  @!P0 BRA `(.L_x_3) ;  /* 0x0000000000c48947 */ /* 0x000fea0003800000 */
[----:B------:R-:W0:Y:S01]  /*0250*/  S2UR UR8, SR_CgaCtaId ;  /* 0x00000000000879c3 */ /* 0x000e220000008800 */
[----:B------:R-:W-:Y:S01]  /*0260*/  UMOV UR4, 0x400 ;  /* 0x0000040000047882 */ /* 0x000fe20000000000 */
[----:B------:R-:W-:Y:S01]  /*0270*/  UMOV UR5, 0x1 ;  /* 0x0000000100057882 */ /* 0x000fe20000000000 */
[----:B------:R-:W-:Y:S02]  /*0280*/  UMOV UR6, 0x2 ;  /* 0x0000000200067882 */ /* 0x000fe40000000000 */
[----:B------:R-:W-:-:S04]  /*0290*/  UIADD3 UR6, -UR6, 0x100000, URZ ;  /* 0x0010000006067890 */ /* 0x000fc8000fffe13f */
[----:B------:R-:W-:Y:S02]  /*02a0*/  USHF.L.U32 UR7, UR6, 0xb, URZ ;  /* 0x0000000b06077899 */ /* 0x000fe4000800063f */
[----:B------:R-:W-:Y:S02]  /*02b0*/  USHF.L.U32 UR6, UR6, 0x1, URZ ;  /* 0x0000000106067899 */ /* 0x000fe4000800063f */
[----:B0-----:R-:W-:Y:S02]  /*02c0*/  ULEA UR8, UR8, UR4, 0x18 ;  /* 0x0000000408087291 */ /* 0x001fe4000f8ec03f */
[----:B------:R-:W-:-:S04]  /*02d0*/  UIADD3 UR4, -UR5, 0x100000, URZ ;  /* 0x0010000005047890 */ /* 0x000fc8000fffe13f */
[----:B------:R-:W-:Y:S02]  /*02e0*/  USHF.L.U32 UR5, UR4, 0xb, URZ ;  /* 0x0000000b04057899 */ /* 0x000fe4000800063f */
[----:B------:R-:W-:Y:S01]  /*02f0*/  USHF.L.U32 UR4, UR4, 0x1, URZ ;  /* 0x0000000104047899 */ /* 0x000fe2000800063f */
[----:B------:R-:W0:Y:S11]  /*0300*/  FENCE.VIEW.ASYNC.S ;  /* 0x00000000000073c6 */ /* 0x000e360000000000 */
[----:B0-----:R0:W1:Y:S01]  /*0310*/  SYNCS.EXCH.64 URZ, [UR8+0x36000], UR4 ;  /* 0x03600004083f75b2 */ /* 0x0010620008000100 */
[----:B------:R0:W2:Y:S01]  /*0320*/  SYNCS.EXCH.64 URZ, [UR8+0x36090], UR6 ;  /* 0x03609006083f75b2 */ /* 0x0000a20008000100 */
[----:B------:R0:W3:Y:S01]  /*0330*/  SYNCS.EXCH.64 URZ, [UR8+0x36008], UR4 ;  /* 0x03600804083f75b2 */ /* 0x0000e20008000100 */
[----:B------:R0:W4:Y:S01]  /*0340*/  SYNCS.EXCH.64 URZ, [UR8+0x36098], UR6 ;  /* 0x03609806083f75b2 */ /* 0x0001220008000100 */
[----:B------:R0:W0:Y:S01]  /*0350*/  SYNCS.EXCH.64 URZ, [UR8+0x36010], UR4 ;  /* 0x03601004083f75b2 */ /* 0x0000220008000100 */
        /* <DEDUP_REMOVED lines=31> */
[----:B-1234-:R-:W-:Y:S01]  /*0550*/  NOP ;  /* 0x0000000000007918 */ /* 0x01efe20000000000 */
.L_x_3:
[----:B0-----:R-:W-:Y:S05]  /*0560*/  BSYNC B0 ;  /* 0x0000000000007941 */ /* 0x001fea0003800000 */
.L_x_2:
[----:B------:R-:W-:Y:S01]  /*0570*/  ULDC UR4, c[0x0][0x150] ;  /* 0x0000540000047ab9 */ /* 0x000fe20000000800 */
[----:B------:R-:W-:Y:S01]  /*0580*/  LEA.HI R5, R5, R2, RZ, 0x2 ;  /* 0x0000000205057211 */ /* 0x000fe200078f10ff */
[----:B------:R-:W-:Y:S01]  /*0590*/  FMUL R4, R4, UR4 ;  /* 0x0000000404047c20 */ /* 0x000fe20008400000 */
[----:B------:R-:W-:Y:S01]  /*05a0*/  LEA.HI R9, R9, R0, RZ, 0x2 ;  /* 0x0000000009097211 */ /* 0x000fe200078f10ff */
[----:B------:R-:W-:Y:S01]  /*05b0*/  ULDC UR4, c[0x0][0x154] ;  /* 0x0000550000047ab9 */ /* 0x000fe20000000800 */
[----:B------:R-:W-:Y:S01]  /*05c0*/  LOP3.LUT R5, R5, 0xfffffffc, RZ, 0xc0, !PT ;  /* 0xfffffffc05057812 */ /* 0x000fe200078ec0ff */
[----:B------:R-:W0:Y:S01]  /*05d0*/  LDC R8, c[0x0][0x140] ;  /* 0x00005000ff087b82 */ /* 0x000e220000000800 */
[----:B------:R-:W-:Y:S01]  /*05e0*/  LOP3.LUT R9, R9, 0x3ffffffc, RZ, 0xc0, !PT ;  /* 0x3ffffffc09097812 */ /* 0x000fe200078ec0ff */
[----:B------:R-:W1:Y:S01]  /*05f0*/  F2I.U32.TRUNC.NTZ R4, R4 ;  /* 0x0000000400047305 */ /* 0x000e62000020f000 */
[----:B------:R-:W-:Y:S01]  /*0600*/  LOP3.LUT P0, RZ, R12, 0x7, RZ, 0xc0, !PT ;  /* 0x000000070cff7812 */ /* 0x000fe2000780c0ff */
[----:B------:R-:W-:Y:S01]  /*0610*/  IMAD.IADD R5, R2, 0x1, -R5 ;  /* 0x0000000102057824 */ /* 0x000fe200078e0a05 */
[----:B------:R-:W-:Y:S01]  /*0620*/  I2FP.F32.U32 R2, R11 ;  /* 0x0000000b00027245 */ /* 0x000fe20000201000 */
[----:B------:R-:W-:Y:S01]  /*0630*/  IMAD.IADD R0, R0, 0x1, -R9 ;  /* 0x0000000100007824 */ /* 0x000fe200078e0a09 */
[----:B------:R-:W-:Y:S01]  /*0640*/  ISETP.NE.AND P3, PT, R13, 0x1, PT ;  /* 0x000000010d00780c */ /* 0x000fe20003f65270 */
[----:B------:R-:W-:Y:S01]  /*0650*/  NOP ;  /* 0x0000000000007918 */ /* 0x000fe20000000000 */
[----:B------:R-:W-:Y:S01]  /*0660*/  NOP ;  /* 0x0000000000007918 */ /* 0x000fe20000000000 */
[----:B------:R-:W-:-:S02]  /*0670*/  IMAD R5, R0, 0x4, R5 ;  /* 0x0000000400057824 */ /* 0x000fc400078e0205 */
[----:B------:R-:W-:Y:S01]  /*0680*/  FMUL R6, R2, UR4 ;  /* 0x0000000402067c20 */ /* 0x000fe20008400000 */
[----:B------:R-:W-:Y:S02]  /*0690*/  ULDC UR4, c[0x0][0x144] ;  /* 0x0000510000047ab9 */ /* 0x000fe40000000800 */
[C---:B------:R-:W-:Y:S01]  /*06a0*/  LEA.HI R0, R5.reuse, R5, RZ, 0x1 ;  /* 0x0000000505007211 */ /* 0x040fe200078f08ff */
[----:B-1----:R-:W-:Y:S02]  /*06b0*/  IMAD.MOV R2, RZ, RZ, -R4 ;  /* 0x000000ffff027224 */ /* 0x002fe400078e0a04 */
[----:B------:R-:W1:Y:S01]  /*06c0*/  F2I.U32.TRUNC.NTZ R6, R6 ;  /* 0x0000000600067305 */ /* 0x000e62000020f000 */
[----:B------:R-:W-:Y:S01]  /*06d0*/  LOP3.LUT R0, R0, 0xfffffffe, RZ, 0xc0, !PT ;  /* 0xfffffffe00007812 */ /* 0x000fe200078ec0ff */
[----:B------:R-:W-:Y:S01]  /*06e0*/  IMAD R9, R2, UR4, R7 ;  /* 0x0000000402097c24 */ /* 0x000fe2000f8e0207 */
[----:B------:R-:W-:Y:S01]  /*06f0*/  ULDC UR4, c[0x0][0x148] ;  /* 0x0000520000047ab9 */ /* 0x000fe20000000800 */
[C---:B------:R-:W-:Y:S01]  /*0700*/  IMAD.SHL.U32 R2, R5.reuse, 0x4, RZ ;  /* 0x0000000405027824 */ /* 0x040fe200078e00ff */
[----:B0-----:R-:W-:Y:S01]  /*0710*/  ISETP.EQ.U32.AND P1, PT, R8, 0x1, PT ;  /* 0x000000010800780c */ /* 0x001fe20003f22070 */
[----:B------:R-:W-:-:S03]  /*0720*/  IMAD.IADD R0, R5, 0x1, -R0 ;  /* 0x0000000105007824 */ /* 0x000fc600078e0a00 */
[----:B------:R-:W-:Y:S02]  /*0730*/  LOP3.LUT R2, R5, 0xc, R2, 0x78, !PT ;  /* 0x0000000c05027812 */ /* 0x000fe400078e7802 */
[----:B------:R-:W-:Y:S02]  /*0740*/  ISETP.NE.AND P4, PT, R0, R9, PT ;  /* 0x000000090000720c */ /* 0x000fe40003f85270 */
[----:B------:R-:W-:Y:S01]  /*0750*/  SHF.R.S32.HI R0, RZ, 0x1f, R3 ;  /* 0x0000001fff007819 */ /* 0x000fe20000011403 */
[----:B-1----:R-:W-:Y:S01]  /*0760*/  IMAD.MOV R14, RZ, RZ, -R6 ;  /* 0x000000ffff0e7224 */ /* 0x002fe200078e0a06 */
[----:B------:R-:W-:Y:S01]  /*0770*/  ISETP.LT.U32.AND P0, PT, R2, 0x2, !P0 ;  /* 0x000000020200780c */ /* 0x000fe20004701070 */
[----:B------:R-:W-:Y:S01]  /*0780*/  IMAD.MOV.U32 R6, RZ, RZ, 0x1 ;  /* 0x00000001ff067424 */ /* 0x000fe200078e00ff */
[----:B------:R-:W-:Y:S01]  /*0790*/  LEA.HI R0, R0, R3, RZ, 0x2 ;  /* 0x0000000300007211 */ /* 0x000fe200078f10ff */
[----:B------:R-:W-:-:S03]  /*07a0*/  IMAD R5, R14, UR4, R11 ;  /* 0x000000040e057c24 */ /* 0x000fc6000f8e020b */
[----:B------:R-:W-:-:S03]  /*07b0*/  LOP3.LUT R0, R0, 0xfffffffc, RZ, 0xc0, !PT ;  /* 0xfffffffc00007812 */ /* 0x000fc600078ec0ff */
[----:B------:R-:W-:Y:S02]  /*07c0*/  @P4 LEA.HI R4, R2, R2, RZ, 0x1 ;  /* 0x0000000202044211 */ /* 0x000fe400078f08ff */
[----:B------:R-:W-:Y:S02]  /*07d0*/  IMAD.IADD R14, R3, 0x1, -R0 ;  /* 0x00000001030e7824 */ /* 0x000fe400078e0a00 */
[----:B------:R-:W-:-:S03]  /*07e0*/  @P4 SHF.R.S32.HI R4, RZ, 0x1, R4 ;  /* 0x00000001ff044819 */ /* 0x000fc60000011404 */
[----:B------:R-:W-:Y:S02]  /*07f0*/  LOP3.LUT P2, RZ, R13, R14, RZ, 0xfc, !PT ;  /* 0x0000000e0dff7212 */ /* 0x000fe4000784fcff */
[----:B------:R-:W-:Y:S02]  /*0800*/  @P4 ISETP.NE.AND P5, PT, R4, R5, PT ;  /* 0x000000050400420c */ /* 0x000fe40003fa5270 */
[----:B------:R-:W-:Y:S02]  /*0810*/  SEL R3, RZ, 0x1, P2 ;  /* 0x00000001ff037807 */ /* 0x000fe40001000000 */
[----:B------:R-:W-:Y:S02]  /*0820*/  SEL R5, RZ, 0x1, !P0 ;  /* 0x00000001ff057807 */ /* 0x000fe40004000000 */
[----:B------:R-:W-:Y:S02]  /*0830*/  @P4 SEL R6, RZ, 0x1, P5 ;  /* 0x00000001ff064807 */ /* 0x000fe40002800000 */
[----:B------:R-:W-:-:S02]  /*0840*/  SEL R3, R3, 0x2, P3 ;  /* 0x0000000203037807 */ /* 0x000fc40001800000 */
[----:B------:R-:W-:Y:S01]  /*0850*/  LOP3.LUT R6, R6, R5, RZ, 0xc0, !PT ;  /* 0x0000000506067212 */ /* 0x000fe200078ec0ff */
[----:B------:R-:W-:Y:S06]  /*0860*/  @!P1 BRA `(.L_x_4) ;  /* 0x0000000000089947 */ /* 0x000fec0003800000 */
[----:B------:R-:W-:Y:S01]  /*0870*/  UCGABAR_ARV ;  /* 0x00000000000079c7 */ /* 0x000fe20008000000 */
[----:B------:R-:W-:Y:S05]  /*0880*/  BRA `(.L_x_5) ;  /* 0x0000000000047947 */ /* 0x000fea0003800000 */
.L_x_4:
[----:B------:R-:W-:Y:S01]  /*0890*/  NOP ;  /* 0x0000000000007918 */ /* 0x000fe20000000000 */
.L_x_5:
[----:B------:R-:W-:Y:S01]  /*08a0*/  ULDC.64 UR4, c[0x0][0x618] ;  /* 0x0001860000047ab9 */ /* 0x000fe20000000a00 */
[----:B------:R-:W-:Y:S01]  /*08b0*/  ULDC.64 UR12, c[0x0][0x208] ;  /* 0x00008200000c7ab9 */ /* 0x000fe20000000a00 */
[----:B------:R-:W-:-:S04]  /*08c0*/  ISETP.NE.U32.AND P0, PT, RZ, UR4, PT ;  /* 0x00000004ff007c0c */ /* 0x000fc8000bf05070 */
[----:B------:R-:W-:-:S13]  /*08d0*/  ISETP.NE.AND.EX P0, PT, RZ, UR5, PT, P0 ;  /* 0x00000005ff007c0c */ /* 0x000fda000bf05300 */
[----:B------:R-:W-:Y:S05]  /*08e0*/  @!P0 BRA `(.L_x_6) ;  /* 0x00000000001c8947 */ /* 0x000fea0003800000 */
[----:B------:R-:W0:Y:S02]  /*08f0*/  LDC.64 R4, c[0x0][0x618] ;  /* 0x00018600ff047b82 */ /* 0x000e240000000a00 */
[----:B0-----:R-:W2:Y:S02]  /*0900*/  LDG.E.64 R4, desc[UR12][R4.64] ;  /* 0x0000000c04047981 */ /* 0x001ea4000c1e1b00 */
[----:B--2---:R-:W-:-:S04]  /*0910*/  ISETP.NE.U32.AND P0, PT, R4, RZ, PT ;  /* 0x000000ff0400720c */ /* 0x004fc80003f05070 */
[----:B------:R-:W-:-:S13]  /*0920*/  ISETP.NE.AND.EX P0, PT, R5, RZ, PT, P0 ;  /* 0x000000ff0500720c */ /* 0x000fda0003f05300 */
[----:B------:R-:W-:Y:S05]  /*0930*/  @!P0 BRA `(.L_x_6) ;  /* 0x0000000000088947 */ /* 0x000fea0003800000 */
[----:B------:R0:W5:Y:S01]  /*0940*/  LD.E R0, desc[UR12][R4.64] ;  /* 0x0000000c04007980 */ /* 0x000162000c101900 */
[----:B------:R-:W-:Y:S05]  /*0950*/  BRA `(.L_x_7) ;  /* 0x0000000000207947 */ /* 0x000fea0003800000 */
.L_x_6:
[----:B------:R-:W-:Y:S02]  /*0960*/  ULDC.64 UR4, c[0x0][0x608] ;  /* 0x0001820000047ab9 */ /* 0x000fe40000000a00 */
[----:B------:R-:W-:-:S04]  /*0970*/  ISETP.NE.U32.AND P0, PT, RZ, UR4, PT ;  /* 0x00000004ff007c0c */ /* 0x000fc8000bf05070 */
[----:B------:R-:W-:-:S13]  /*0980*/  ISETP.NE.AND.EX P0, PT, RZ, UR5, PT, P0 ;  /* 0x00000005ff007c0c */ /* 0x000fda000bf05300 */
[----:B------:R-:W-:Y:S05]  /*0990*/  @!P0 BRA `(.L_x_8) ;  /* 0x00000000000c8947 */ /* 0x000fea0003800000 */
[----:B------:R-:W0:Y:S02]  /*09a0*/  LDC.64 R4, c[0x0][0x608] ;  /* 0x00018200ff047b82 */ /* 0x000e240000000a00 */
[----:B0-----:R1:W5:Y:S01]  /*09b0*/  LDG.E R0, desc[UR12][R4.64] ;  /* 0x0000000c04007981 */ /* 0x001362000c1e1900 */
[----:B------:R-:W-:Y:S05]  /*09c0*/  BRA `(.L_x_7) ;  /* 0x0000000000047947 */ /* 0x000fea0003800000 */
.L_x_8:
[----:B------:R-:W2:Y:S02]  /*09d0*/  LDC R0, c[0x0][0x600] ;  /* 0x00018000ff007b82 */ /* 0x000ea40000000800 */
.L_x_7:
[----:B------:R-:W-:Y:S02]  /*09e0*/  ULDC.64 UR4, c[0x0][0x620] ;  /* 0x0001880000047ab9 */ /* 0x000fe40000000a00 */
[----:B------:R-:W-:-:S04]  /*09f0*/  ISETP.NE.U32.AND P0, PT, RZ, UR4, PT ;  /* 0x00000004ff007c0c */ /* 0x000fc8000bf05070 */
[----:B------:R-:W-:-:S13]  /*0a00*/  ISETP.NE.AND.EX P0, PT, RZ, UR5, PT, P0 ;  /* 0x00000005ff007c0c */ /* 0x000fda000bf05300 */
[----:B------:R-:W-:Y:S05]  /*0a10*/  @!P0 BRA `(.L_x_9) ;  /* 0x00000000001c8947 */ /* 0x000fea0003800000 */
[----:B01----:R-:W0:Y:S02]  /*0a20*/  LDC.64 R4, c[0x0][0x620] ;  /* 0x00018800ff047b82 */ /* 0x003e240000000a00 */
[----:B0-----:R-:W3:Y:S02]  /*0a30*/  LDG.E.64 R4, desc[UR12][R4.64] ;  /* 0x0000000c04047981 */ /* 0x001ee4000c1e1b00 */
[----:B---3--:R-:W-:-:S04]  /*0a40*/  ISETP.NE.U32.AND P0, PT, R4, RZ, PT ;  /* 0x000000ff0400720c */ /* 0x008fc80003f05070 */
[----:B------:R-:W-:-:S13]  /*0a50*/  ISETP.NE.AND.EX P0, PT, R5, RZ, PT, P0 ;  /* 0x000000ff0500720c */ /* 0x000fda0003f05300 */
[----:B------:R-:W-:Y:S05]  /*0a60*/  @!P0 BRA `(.L_x_9) ;  /* 0x0000000000088947 */ /* 0x000fea0003800000 */
[----:B------:R0:W5:Y:S01]  /*0a70*/  LD.E R4, desc[UR12][R4.64] ;  /* 0x0000000c04047980 */ /* 0x000162000c101900 */
[----:B------:R-:W-:Y:S05]  /*0a80*/  BRA `(.L_x_10) ;  /* 0x0000000000207947 */ /* 0x000fea0003800000 */
.L_x_9:
[----:B------:R-:W-:Y:S02]  /*0a90*/  ULDC.64 UR4, c[0x0][0x610] ;  /* 0x0001840000047ab9 */ /* 0x000fe40000000a00 */
[----:B------:R-:W-:-:S04]  /*0aa0*/  ISETP.NE.U32.AND P0, PT, RZ, UR4, PT ;  /* 0x00000004ff007c0c */ /* 0x000fc8000bf05070 */
[----:B------:R-:W-:-:S13]  /*0ab0*/  ISETP.NE.AND.EX P0, PT, RZ, UR5, PT, P0 ;  /* 0x00000005ff007c0c */ /* 0x000fda000bf05300 */
[----:B------:R-:W-:Y:S05]  /*0ac0*/  @!P0 BRA `(.L_x_11) ;  /* 0x00000000000c8947 */ /* 0x000fea0003800000 */
[----:B01----:R-:W0:Y:S02]  /*0ad0*/  LDC.64 R4, c[0x0][0x610] ;  /* 0x00018400ff047b82 */ /* 0x003e240000000a00 */
[----:B0-----:R1:W5:Y:S01]  /*0ae0*/  LDG.E R4, desc[UR12][R4.64] ;  /* 0x0000000c04047981 */ /* 0x001362000c1e1900 */
[----:B------:R-:W-:Y:S05]  /*0af0*/  BRA `(.L_x_10) ;  /* 0x0000000000047947 */ /* 0x000fea0003800000 */
.L_x_11:
[----:B01----:R-:W3:Y:S02]  /*0b00*/  LDC R4, c[0x0][0x604] ;  /* 0x00018100ff047b82 */ /* 0x003ee40000000800 */
.L_x_10:
[----:B01----:R-:W0:Y:S01]  /*0b10*/  LDC R5, c[0x0][0x4d8] ;  /* 0x00013600ff057b82 */ /* 0x003e220000000800 */
[----:B------:R-:W-:-:S07]  /*0b20*/  IABS R21, R11 ;  /* 0x0000000b00157213 */ /* 0x000fce0000000000 */
[----:B------:R-:W1:Y:S01]  /*0b30*/  LDC R19, c[0x0][0x4dc] ;  /* 0x00013700ff137b82 */ /* 0x000e620000000800 */
[----:B0-----:R-:W-:-:S05]  /*0b40*/  VIADD R5, R5, 0x7f ;  /* 0x0000007f05057836 */ /* 0x001fca0000000000 */
[----:B------:R-:W-:Y:S02]  /*0b50*/  SHF.R.S32.HI R8, RZ, 0x1f, R5 ;  /* 0x0000001fff087819 */ /* 0x000fe40000011405 */
[----:B-1----:R-:W-:Y:S02]  /*0b60*/  IABS R20, R19 ;  /* 0x0000001300147213 */ /* 0x002fe40000000000 */
[----:B------:R-:W-:-:S04]  /*0b70*/  LEA.HI R8, R8, R5, RZ, 0x7 ;  /* 0x0000000508087211 */ /* 0x000fc800078f38ff */
[----:B------:R-:W-:-:S04]  /*0b80*/  SHF.R.S32.HI R16, RZ, 0x7, R8 ;  /* 0x00000007ff107819 */ /* 0x000fc80000011408 */
[----:B------:R-:W-:-:S04]  /*0b90*/  IABS R17, R16 ;  /* 0x0000001000117213 */ /* 0x000fc80000000000 */
[----:B------:R-:W0:Y:S08]  /*0ba0*/  I2F.RP R5, R17 ;  /* 0x0000001100057306 */ /* 0x000e300000209400 */
[----:B0-----:R-:W0:Y:S02]  /*0bb0*/  MUFU.RCP R5, R5 ;  /* 0x0000000500057308 */ /* 0x001e240000001000 */
[----:B0-----:R-:W-:-:S06]  /*0bc0*/  VIADD R8, R5, 0xffffffe ;  /* 0x0ffffffe05087836 */ /* 0x001fcc0000000000 */
[----:B------:R0:W1:Y:S02]  /*0bd0*/  F2I.FTZ.U32.TRUNC.NTZ R9, R8 ;  /* 0x0000000800097305 */ /* 0x000064000021f000 */
[----:B0-----:R-:W-:Y:S02]  /*0be0*/  IMAD.MOV.U32 R8, RZ, RZ, RZ ;  /* 0x000000ffff087224 */ /* 0x001fe400078e00ff */
[----:B-1----:R-:W-:-:S04]  /*0bf0*/  IMAD.MOV R18, RZ, RZ, -R9 ;  /* 0x000000ffff127224 */ /* 0x002fc800078e0a09 */
[----:B------:R-:W-:Y:S01]  /*0c00*/  IMAD R15, R18, R17, RZ ;  /* 0x00000011120f7224 */ /* 0x000fe200078e02ff */
[----:B------:R-:W-:-:S03]  /*0c10*/  IABS R18, R16 ;  /* 0x0000001000127213 */ /* 0x000fc60000000000 */
[----:B------:R-:W-:Y:S02]  /*0c20*/  IMAD.HI.U32 R9, R9, R15, R8 ;  /* 0x0000000f09097227 */ /* 0x000fe400078e0008 */
[----:B------:R-:W0:Y:S02]  /*0c30*/  I2F.RP R15, R20 ;  /* 0x00000014000f7306 */ /* 0x000e240000209400 */
[----:B------:R-:W-:Y:S02]  /*0c40*/  IMAD.MOV.U32 R8, RZ, RZ, R21 ;  /* 0x000000ffff087224 */ /* 0x000fe400078e0015 */
[----:B------:R-:W-:Y:S01]  /*0c50*/  IMAD.MOV R18, RZ, RZ, -R18 ;  /* 0x000000ffff127224 */ /* 0x000fe200078e0a12 */
[----:B------:R-:W1:Y:S01]  /*0c60*/  LDC R21, c[0x0][0x4e0] ;  /* 0x00013800ff157b82 */ /* 0x000e620000000800 */
[----:B------:R-:W-:-:S04]  /*0c70*/  IMAD.HI.U32 R5, R9, R8, RZ ;  /* 0x0000000809057227 */ /* 0x000fc800078e00ff */
[----:B------:R-:W-:-:S05]  /*0c80*/  IMAD R8, R5, R18, R8 ;  /* 0x0000001205087224 */ /* 0x000fca00078e0208 */
[----:B------:R-:W-:Y:S01]  /*0c90*/  ISETP.GT.U32.AND P2, PT, R17, R8, PT ;  /* 0x000000081100720c */ /* 0x000fe20003f44070 */
[----:B0-----:R-:W0:-:S12]  /*0ca0*/  MUFU.RCP R15, R15 ;  /* 0x0000000f000f7308 */ /* 0x001e180000001000 */
[----:B------:R-:W-:Y:S02]  /*0cb0*/  @!P2 IMAD.IADD R8, R8, 0x1, -R17 ;  /* 0x000000010808a824 */ /* 0x000fe400078e0a11 */
[----:B------:R-:W-:Y:S01]  /*0cc0*/  @!P2 VIADD R5, R5, 0x1 ;  /* 0x000000010505a836 */ /* 0x000fe20000000000 */
[----:B------:R-:W-:Y:S01]  /*0cd0*/  ISETP.NE.AND P2, PT, R16, RZ, PT ;  /* 0x000000ff1000720c */ /* 0x000fe20003f45270 */
[----:B0-----:R-:W-:Y:S01]  /*0ce0*/  VIADD R9, R15, 0xffffffe ;  /* 0x0ffffffe0f097836 */ /* 0x001fe20000000000 */
[----:B------:R-:W-:Y:S02]  /*0cf0*/  ISETP.GE.U32.AND P0, PT, R8, R17, PT ;  /* 0x000000110800720c */ /* 0x000fe40003f06070 */
[----:B------:R-:W-:Y:S02]  /*0d00*/  LOP3.LUT R8, R11, R16, RZ, 0x3c, !PT ;  /* 0x000000100b087212 */ /* 0x000fe400078e3cff */
[----:B-1----:R-:W-:Y:S01]  /*0d10*/  IABS R17, R21 ;  /* 0x0000001500117213 */ /* 0x002fe20000000000 */
[----:B------:R-:W0:Y:S01]  /*0d20*/  F2I.FTZ.U32.TRUNC.NTZ R9, R9 ;  /* 0x0000000900097305 */ /* 0x000e22000021f000 */
[----:B------:R-:W-:Y:S01]  /*0d30*/  ISETP.GE.AND P3, PT, R8, RZ, PT ;  /* 0x000000ff0800720c */ /* 0x000fe20003f66270 */
[----:B------:R-:W-:-:S06]  /*0d40*/  IMAD.MOV.U32 R8, RZ, RZ, RZ ;  /* 0x000000ffff087224 */ /* 0x000fcc00078e00ff */
[----:B------:R-:W-:-:S04]  /*0d50*/  @P0 VIADD R5, R5, 0x1 ;  /* 0x0000000105050836 */ /* 0x000fc80000000000 */
[----:B------:R-:W-:Y:S02]  /*0d60*/  IMAD.MOV.U32 R22, RZ, RZ, R5 ;  /* 0x000000ffff167224 */ /* 0x000fe400078e0005 */
[----:B0-----:R-:W-:Y:S02]  /*0d70*/  IMAD.MOV R5, RZ, RZ, -R9 ;  /* 0x000000ffff057224 */ /* 0x001fe400078e0a09 */
[----:B------:R-:W-:Y:S01]  /*0d80*/  @!P3 IMAD.MOV R22, RZ, RZ, -R22 ;  /* 0x000000ffff16b224 */ /* 0x000fe200078e0a16 */
[----:B------:R-:W-:Y:S01]  /*0d90*/  @!P2 LOP3.LUT R22, RZ, R16, RZ, 0x33, !PT ;  /* 0x00000010ff16a212 */ /* 0x000fe200078e33ff */
[----:B------:R-:W-:-:S03]  /*0da0*/  IMAD R5, R5, R20, RZ ;  /* 0x0000001405057224 */ /* 0x000fc600078e02ff */
[----:B------:R-:W-:Y:S01]  /*0db0*/  IABS R15, R22 ;  /* 0x00000016000f7213 */ /* 0x000fe20000000000 */
[----:B------:R-:W-:-:S04]  /*0dc0*/  IMAD.HI.U32 R8, R9, R5, R8 ;  /* 0x0000000509087227 */ /* 0x000fc800078e0008 */
[----:B------:R-:W-:Y:S02]  /*0dd0*/  IMAD.MOV.U32 R5, RZ, RZ, R15 ;  /* 0x000000ffff057224 */ /* 0x000fe400078e000f */
[----:B------:R-:W0:Y:S02]  /*0de0*/  I2F.RP R15, R17 ;  /* 0x00000011000f7306 */ /* 0x000e240000209400 */
[----:B------:R-:W-:-:S04]  /*0df0*/  IMAD.HI.U32 R8, R8, R5, RZ ;  /* 0x0000000508087227 */ /* 0x000fc800078e00ff */
[----:B------:R-:W-:-:S04]  /*0e00*/  IMAD.MOV R9, RZ, RZ, -R8 ;  /* 0x000000ffff097224 */ /* 0x000fc800078e0a08 */
[C---:B------:R-:W-:Y:S01]  /*0e10*/  IMAD R5, R20.reuse, R9, R5 ;  /* 0x0000000914057224 */ /* 0x040fe200078e0205 */
[----:B0-----:R-:W0:Y:S04]  /*0e20*/  MUFU.RCP R15, R15 ;  /* 0x0000000f000f7308 */ /* 0x001e280000001000 */
[----:B------:R-:W-:-:S13]  /*0e30*/  ISETP.GT.U32.AND P2, PT, R20, R5, PT ;  /* 0x000000051400720c */ /* 0x000fda0003f44070 */
[----:B------:R-:W-:Y:S02]  /*0e40*/  @!P2 IMAD.IADD R5, R5, 0x1, -R20 ;  /* 0x000000010505a824 */ /* 0x000fe400078e0a14 */
[----:B------:R-:W-:Y:S01]  /*0e50*/  @!P2 VIADD R8, R8, 0x1 ;  /* 0x000000010808a836 */ /* 0x000fe20000000000 */
[----:B------:R-:W-:Y:S01]  /*0e60*/  ISETP.NE.AND P2, PT, R19, RZ, PT ;  /* 0x000000ff1300720c */ /* 0x000fe20003f45270 */
[----:B0-----:R-:W-:Y:S01]  /*0e70*/  VIADD R9, R15, 0xffffffe ;  /* 0x0ffffffe0f097836 */ /* 0x001fe20000000000 */
[----:B------:R-:W-:Y:S02]  /*0e80*/  ISETP.GE.U32.AND P0, PT, R5, R20, PT ;  /* 0x000000140500720c */ /* 0x000fe40003f06070 */
[----:B------:R-:W-:-:S03]  /*0e90*/  LOP3.LUT R5, R22, R19, RZ, 0x3c, !PT ;  /* 0x0000001316057212 */ /* 0x000fc600078e3cff */
[----:B------:R-:W0:Y:S01]  /*0ea0*/  F2I.FTZ.U32.TRUNC.NTZ R9, R9 ;  /* 0x0000000900097305 */ /* 0x000e22000021f000 */
[----:B------:R-:W-:-:S07]  /*0eb0*/  ISETP.GE.AND P3, PT, R5, RZ, PT ;  /* 0x000000ff0500720c */ /* 0x000fce0003f66270 */
[----:B------:R-:W-:-:S04]  /*0ec0*/  @P0 VIADD R8, R8, 0x1 ;  /* 0x0000000108080836 */ /* 0x000fc80000000000 */
[----:B------:R-:W-:Y:S02]  /*0ed0*/  IMAD.MOV.U32 R24, RZ, RZ, R8 ;  /* 0x000000ffff187224 */ /* 0x000fe400078e0008 */
[----:B0-----:R-:W-:Y:S02]  /*0ee0*/  IMAD.MOV R8, RZ, RZ, -R9 ;  /* 0x000000ffff087224 */ /* 0x001fe400078e0a09 */
[----:B------:R-:W-:Y:S01]  /*0ef0*/  @!P3 IMAD.MOV R24, RZ, RZ, -R24 ;  /* 0x000000ffff18b224 */ /* 0x000fe200078e0a18 */
[----:B------:R-:W-:Y:S01]  /*0f00*/  @!P2 LOP3.LUT R24, RZ, R19, RZ, 0x33, !PT ;  /* 0x00000013ff18a212 */ /* 0x000fe200078e33ff */
[----:B------:R-:W-:Y:S02]  /*0f10*/  IMAD R5, R8, R17, RZ ;  /* 0x0000001108057224 */ /* 0x000fe400078e02ff */
[----:B------:R-:W-:Y:S01]  /*0f20*/  IMAD.MOV.U32 R8, RZ, RZ, RZ ;  /* 0x000000ffff087224 */ /* 0x000fe200078e00ff */
[----:B------:R-:W-:Y:S01]  /*0f30*/  IABS R15, R24 ;  /* 0x00000018000f7213 */ /* 0x000fe20000000000 */
[----:B------:R-:W-:-:S02]  /*0f40*/  IMAD.MOV R18, RZ, RZ, -R24 ;  /* 0x000000ffff127224 */ /* 0x000fc400078e0a18 */
[----:B------:R-:W-:-:S04]  /*0f50*/  IMAD.HI.U32 R8, R9, R5, R8 ;  /* 0x0000000509087227 */ /* 0x000fc800078e0008 */
[----:B------:R-:W-:-:S04]  /*0f60*/  IMAD.MOV.U32 R9, RZ, RZ, R15 ;  /* 0x000000ffff097224 */ /* 0x000fc800078e000f */
[----:B------:R-:W-:-:S04]  /*0f70*/  IMAD.HI.U32 R5, R8, R9, RZ ;  /* 0x0000000908057227 */ /* 0x000fc800078e00ff */
[----:B------:R-:W-:-:S04]  /*0f80*/  IMAD.MOV R8, RZ, RZ, -R5 ;  /* 0x000000ffff087224 */ /* 0x000fc800078e0a05 */
[----:B------:R-:W-:Y:S02]  /*0f90*/  IMAD R8, R17, R8, R9 ;  /* 0x0000000811087224 */ /* 0x000fe400078e0209 */
[----:B------:R-:W-:-:S03]  /*0fa0*/  IMAD R9, R19, R18, R22 ;  /* 0x0000001213097224 */ /* 0x000fc600078e0216 */
[----:B------:R-:W-:-:S13]  /*0fb0*/  ISETP.GT.U32.AND P2, PT, R17, R8, PT ;  /* 0x000000081100720c */ /* 0x000fda0003f44070 */
[----:B------:R-:W-:Y:S02]  /*0fc0*/  @!P2 IMAD.IADD R8, R8, 0x1, -R17 ;  /* 0x000000010808a824 */ /* 0x000fe400078e0a11 */
[----:B------:R-:W-:Y:S01]  /*0fd0*/  @!P2 VIADD R5, R5, 0x1 ;  /* 0x000000010505a836 */ /* 0x000fe20000000000 */
[----:B------:R-:W-:Y:S02]  /*0fe0*/  ISETP.NE.AND P2, PT, R21, RZ, PT ;  /* 0x000000ff1500720c */ /* 0x000fe40003f45270 */
[----:B------:R-:W-:Y:S02]  /*0ff0*/  ISETP.GE.U32.AND P0, PT, R8, R17, PT ;  /* 0x000000110800720c */ /* 0x000fe40003f06070 */
[----:B------:R-:W-:-:S04]  /*1000*/  LOP3.LUT R8, R24, R21, RZ, 0x3c, !PT ;  /* 0x0000001518087212 */ /* 0x000fc800078e3cff */
[----:B------:R-:W-:Y:S01]  /*1010*/  ISETP.GE.AND P3, PT, R8, RZ, PT ;  /* 0x000000ff0800720c */ /* 0x000fe20003f66270 */
[----:B------:R-:W-:-:S04]  /*1020*/  IMAD.MOV R8, RZ, RZ, -R22 ;  /* 0x000000ffff087224 */ /* 0x000fc800078e0a16 */
[----:B------:R-:W-:Y:S02]  /*1030*/  IMAD R11, R16, R8, R11 ;  /* 0x00000008100b7224 */ /* 0x000fe400078e020b */
[----:B------:R-:W-:-:S06]  /*1040*/  @P0 VIADD R5, R5, 0x1 ;  /* 0x0000000105050836 */ /* 0x000fcc0000000000 */
[----:B------:R-:W-:Y:S01]  /*1050*/  @!P3 IMAD.MOV R5, RZ, RZ, -R5 ;  /* 0x000000ffff05b224 */ /* 0x000fe200078e0a05 */
[----:B------:R-:W-:-:S05]  /*1060*/  @!P2 LOP3.LUT R5, RZ, R21, RZ, 0x33, !PT ;  /* 0x00000015ff05a212 */ /* 0x000fca00078e33ff */
[----:B------:R-:W-:-:S04]  /*1070*/  IMAD.MOV R20, RZ, RZ, -R5 ;  /* 0x000000ffff147224 */ /* 0x000fc800078e0a05 */
[----:B------:R-:W-:Y:S01]  /*1080*/  IMAD R8, R21, R20, R24 ;  /* 0x0000001415087224 */ /* 0x000fe200078e0218 */
[----:B------:R-:W-:Y:S06]  /*1090*/  @!P1 BRA `(.L_x_12) ;  /* 0x00000000000c9947 */ /* 0x000fec0003800000 */
[----:B------:R-:W-:Y:S01]  /*10a0*/  UCGABAR_WAIT ;  /* 0x0000000000007dc7 */ /* 0x000fe20008000000 */
[----:B------:R-:W-:Y:S01]  /*10b0*/  CCTL.IVALL ;  /* 0x00000000ff00798f */ /* 0x000fe20002000000 */
[----:B------:R-:W-:Y:S05]  /*10c0*/  BRA `(.L_x_13) ;  /* 0x0000000000047947 */ /* 0x000fea0003800000 */
.L_x_12:
[----:B------:R-:W-:Y:S06]  /*10d0*/  BAR.SYNC.DEFER_BLOCKING 0x0 ;  /* 0x0000000000007b1d */ /* 0x000fec0000010000 */
.L_x_13:
[----:B------:R-:W-:-:S13]  /*10e0*/  ISETP.NE.AND P0, PT, R13, RZ, PT ;  /* 0x000000ff0d00720c */ /* 0x000fda0003f05270 */
[----:B------:R-:W-:Y:S05]  /*10f0*/  @!P0 BRA `(.L_x_14) ;  /* 0x0000005000dc8947 */ /* 0x000fea0003800000 */
[----:B------:R-:W-:-:S13]  /*1100*/  ISETP.NE.AND P0, PT, R13, 0x1, PT ;  /* 0x000000010d00780c */ /* 0x000fda0003f05270 */
[----:B------:R-:W-:Y:S05]  /*1110*/  @P0 EXIT ;  /* 0x000000000000094d */ /* 0x000fea0003800000 */
[----:B------:R-:W0:Y:S01]  /*1120*/  LDC R10, c[0x0][0x294] ;  /* 0x0000a500ff0a7b82 */ /* 0x000e220000000800 */
[----:B------:R-:W-:Y:S01]  /*1130*/  UMOV UR4, URZ ;  /* 0x0000003f00047c82 */ /* 0x000fe20008000000 */
[----:B------:R-:W-:Y:S02]  /*1140*/  CS2R R86, SRZ ;  /* 0x0000000000567805 */ /* 0x000fe4000001ff00 */
[----:B------:R-:W-:Y:S02]  /*1150*/  CS2R R24, SRZ ;  /* 0x0000000000187805 */ /* 0x000fe4000001ff00 */
[----:B------:R-:W-:Y:S02]  /*1160*/  CS2R R26, SRZ ;  /* 0x00000000001a7805 */ /* 0x000fe4000001ff00 */
[----:B------:R-:W-:Y:S02]  /*1170*/  CS2R R28, SRZ ;  /* 0x00000000001c7805 */ /* 0x000fe4000001ff00 */
[----:B------:R-:W-:-:S02]  /*1180*/  CS2R R30, SRZ ;  /* 0x00000000001e7805 */ /* 0x000fc4000001ff00 */
[----:B------:R-:W-:Y:S02]  /*1190*/  CS2R R32, SRZ ;  /* 0x0000000000207805 */ /* 0x000fe4000001ff00 */
        /* <DEDUP_REMOVED lines=16> */
[----:B0-----:R-:W-:-:S02]  /*12a0*/  ISETP.GE.AND P0, PT, R10, 0x1, PT ;  /* 0x000000010a00780c */ /* 0x001fc40003f06270 */
        /* <DEDUP_REMOVED lines=9> */
[----:B------:R-:W-:Y:S01]  /*1340*/  CS2R R84, SRZ ;  /* 0x0000000000547805 */ /* 0x000fe2000001ff00 */
[----:B------:R-:W-:Y:S06]  /*1350*/  @!P0 BRA `(.L_x_15) ;  /* 0x0000000000748947 */ /* 0x000fec0003800000 */
[----:B------:R-:W-:-:S04]  /*1360*/  LOP3.LUT R7, R3, 0x1, RZ, 0xfc, !PT ;  /* 0x0000000103077812 */ /* 0x000fc800078efcff */
[----:B------:R-:W-:-:S13]  /*1370*/  ISETP.NE.AND P0, PT, R7, 0x3, PT ;  /* 0x000000030700780c */ /* 0x000fda0003f05270 */
[----:B------:R-:W-:Y:S05]  /*1380*/  @!P0 BRA `(.L_x_16) ;  /* 0x0000000000048947 */ /* 0x000fea0003800000 */
[----:B------:R-:W-:Y:S01]  /*1390*/  BPT.TRAP 0x1 ;  /* 0x000000040000795c */ /* 0x000fe20000300000 */
.L_x_16:
[----:B------:R-:W0:Y:S01]  /*13a0*/  S2UR UR5, SR_CgaCtaId ;  /* 0x00000000000579c3 */ /* 0x000e220000008800 */
[----:B------:R-:W-:Y:S01]  /*13b0*/  SHF.L.U32 R7, RZ, 0x1f, RZ ;  /* 0x0000001fff077819 */ /* 0x000fe200000006ff */
[----:B------:R-:W-:Y:S02]  /*13c0*/  UMOV UR4, 0x400 ;  /* 0x0000040000047882 */ /* 0x000fe40000000000 */
[----:B0-----:R-:W-:-:S12]  /*13d0*/  ULEA UR6, UR5, UR4, 0x18 ;  /* 0x0000000405067291 */ /* 0x001fd8000f8ec03f */
.L_x_17:
[----:B0-----:R-:W-:-:S04]  /*13e0*/  IMAD.U32 R12, RZ, RZ, UR6 ;  /* 0x00000006ff0c7e24 */ /* 0x001fc8000f8e00ff */
[----:B------:R0:W1:Y:S03]  /*13f0*/  SYNCS.PHASECHK.TRANS64.TRYWAIT P0, [R12+URZ+0x36000], R7 ;  /* 0x036000070c0075a7 */ /* 0x000066000800017f */
[----:B-1----:R-:W-:Y:S05]  /*1400*/  @!P0 NANOSLEEP.SYNCS 0x989680 ;  /* 0x009896800000895d */ /* 0x002fea0003900000 */
[----:B------:R-:W1:Y:S02]  /*1410*/  @!P0 SYNCS.PHASECHK.TRANS64 P0, [R12+URZ+0x36000], R7 ;  /* 0x036000070c0085a7 */ /* 0x000e64000800007f */
[----:B-1----:R-:W-:Y:S05]  /*1420*/  @!P0 BRA `(.L_x_17) ;  /* 0xfffffffc00ec8947 */ /* 0x002fea000383ffff */
[----:B------:R-:W-:Y:S01]  /*1430*/  UIADD3 UR4, UR6, 0x12000, URZ ;  /* 0x0001200006047890 */ /* 0x000fe2000fffe03f */
[----:B------:R-:W-:Y:S01]  /*1440*/  WARPGROUP.ARRIVE ;  /* 0x00000000000079c5 */ /* 0x000fe20000000000 */
[----:B------:R-:W-:Y:S02]  /*1450*/  UMOV UR7, 0x40000040 ;  /* 0x4000004000077882 */ /* 0x000fe40000000000 */
[----:B------:R-:W-:Y:S02]  /*1460*/  USHF.R.U32.HI UR5, URZ, 0x4, UR4 ;  /* 0x000000043f057899 */ /* 0x000fe40008011604 */
[----:B------:R-:W-:Y:S02]  /*1470*/  USHF.R.U32.HI UR4, URZ, 0x4, UR6 ;  /* 0x000000043f047899 */ /* 0x000fe40008011606 */
[----:B------:R-:W-:Y:S02]  /*1480*/  ULOP3.LUT UR5, UR5, 0x3fff, URZ, 0xc0, !UPT ;  /* 0x00003fff05057892 */ /* 0x000fe4000f8ec03f */
[----:B------:R-:W-:-:S02]  /*1490*/  ULOP3.LUT UR4, UR4, 0x3fff, URZ, 0xc0, !UPT ;  /* 0x00003fff04047892 */ /* 0x000fc4000f8ec03f */
[----:B------:R-:W-:-:S03]  /*14a0*/  ULOP3.LUT UR6, UR5, 0x1000000, URZ, 0xfc, !UPT ;  /* 0x0100000005067892 */ /* 0x000fc6000f8efc3f */
[----:B------:R-:W-:-:S06]  /*14b0*/  UMOV UR5, 0x40000040 ;  /* 0x4000004000057882 */ /* 0x000fcc0000000000 */
[----:B------:R-:W-:Y:S01]  /*14c0*/  HGMMA.64x128x16.F32 R24, gdesc[UR4].tnspA.tnspB, RZ, !UPT ;  /* 0x61e00000041879f0 */ /* 0x000fe2000c7008ff */
[----:B------:R-:W-:Y:S02]  /*14d0*/  UIADD3 UR4, UR4, 0x80, URZ ;  /* 0x0000008004047890 */ /* 0x000fe4000fffe03f */
[----:B------:R-:W-:Y:S01]  /*14e0*/  UIADD3 UR6, UR6, 0x80, URZ ;  /* 0x0000008006067890 */ /* 0x000fe2000fffe03f */
[----:B------:R-:W-:Y:S01]  /*14f0*/  UMOV UR5, 0x40000040 ;  /* 0x4000004000057882 */ /* 0x000fe20000000000 */
[----:B------:R-:W-:-:S07]  /*1500*/  UMOV UR7, 0x40000040 ;  /* 0x4000004000077882 */ /* 0x000fce0000000000 */
[----:B------:R-:W-:Y:S01]  /*1510*/  HGMMA.64x128x16.F32 R24, gdesc[UR4].tnspA.tnspB, R24, gsb0 ;  /* 0x61e00000041879f0 */ /* 0x000fe20008000818 */
[----:B------:R-:W-:-:S05]  /*1520*/  UMOV UR4, 0x1 ;  /* 0x0000000100047882 */ /* 0x000fca0000000000 */
.L_x_15:
[----:B0-----:R-:W-:-:S05]  /*1530*/  VIADD R7, R10, 0x1f ;  /* 0x0000001f0a077836 */ /* 0x001fca0000000000 */
[----:B------:R-:W-:-:S04]  /*1540*/  SHF.R.S32.HI R10, RZ, 0x1f, R7 ;  /* 0x0000001fff0a7819 */ /* 0x000fc80000011407 */
[----:B------:R-:W-:-:S04]  /*1550*/  LEA.HI R10, R10, R7, RZ, 0x5 ;  /* 0x000000070a0a7211 */ /* 0x000fc800078f28ff */
[----:B------:R-:W-:-:S04]  /*1560*/  SHF.R.S32.HI R10, RZ, 0x5, R10 ;  /* 0x00000005ff0a7819 */ /* 0x000fc8000001140a */
[----:B------:R-:W-:-:S05]  /*1570*/  VIMNMX R7, R10, 0x1, PT ;  /* 0x000000010a077848 */ /* 0x000fca0003fe0100 */
[----:B------:R-:W-:-:S05]  /*1580*/  IMAD.IADD R7, R10, 0x1, -R7 ;  /* 0x000000010a077824 */ /* 0x000fca00078e0a07 */
[----:B------:R-:W-:-:S13]  /*1590*/  ISETP.GE.AND P0, PT, R7, 0x1, PT ;  /* 0x000000010700780c */ /* 0x000fda0003f06270 */
[----:B------:R-:W-:Y:S05]  /*15a0*/  @!P0 BRA `(.L_x_18) ;  /* 0x0000000000e48947 */ /* 0x000fea0003800000 */
[----:B------:R-:W0:Y:S01]  /*15b0*/  S2UR UR6, SR_CgaCtaId ;  /* 0x00000000000679c3 */ /* 0x000e220000008800 */
[----:B------:R-:W-:Y:S01]  /*15c0*/  UMOV UR5, 0x400 ;  /* 0x0000040000057882 */ /* 0x000fe20000000000 */
[----:B------:R-:W-:Y:S01]  /*15d0*/  LOP3.LUT R15, R3, 0x1, RZ, 0xfc, !PT ;  /* 0x00000001030f7812 */ /* 0x000fe200078efcff */
[----:B------:R-:W-:Y:S01]  /*15e0*/  IMAD.MOV.U32 R14, RZ, RZ, RZ ;  /* 0x000000ffff0e7224 */ /* 0x000fe200078e00ff */
[----:B------:R-:W-:Y:S01]  /*15f0*/  UISETP.NE.U32.AND UP0, UPT, UR4, URZ, UPT ;  /* 0x0000003f0400728c */ /* 0x000fe2000bf05070 */
[----:B------:R-:W-:Y:S01]  /*1600*/  IMAD.MOV.U32 R10, RZ, RZ, RZ ;  /* 0x000000ffff0a7224 */ /* 0x000fe200078e00ff */
[----:B0-----:R-:W-:-:S04]  /*1610*/  ULEA UR5, UR6, UR5, 0x18 ;  /* 0x0000000506057291 */ /* 0x001fc8000f8ec03f */
[----:B------:R-:W-:-:S04]  /*1620*/  UIADD3 UR6, UR5, 0x12000, URZ ;  /* 0x0001200005067890 */ /* 0x000fc8000fffe03f */
[----:B------:R-:W-:Y:S02]  /*1630*/  USHF.R.U32.HI UR7, URZ, 0x4, UR6 ;  /* 0x000000043f077899 */ /* 0x000fe40008011606 */
[----:B------:R-:W-:Y:S02]  /*1640*/  USHF.R.U32.HI UR6, URZ, 0x4, UR5 ;  /* 0x000000043f067899 */ /* 0x000fe40008011605 */
[----:B------:R-:W-:Y:S02]  /*1650*/  ULOP3.LUT UR7, UR7, 0x3fff, URZ, 0xc0, !UPT ;  /* 0x00003fff07077892 */ /* 0x000fe4000f8ec03f */
[----:B------:R-:W-:Y:S02]  /*1660*/  ULOP3.LUT UR6, UR6, 0x3fff, URZ, 0xc0, !UPT ;  /* 0x00003fff06067892 */ /* 0x000fe4000f8ec03f */
[----:B------:R-:W-:-:S12]  /*1670*/  ULOP3.LUT UR7, UR7, 0x1000000, URZ, 0xfc, !UPT ;  /* 0x0100000007077892 */ /* 0x000fd8000f8efc3f */
.L_x_23:
[----:B------:R-:W-:-:S13]  /*1680*/  ISETP.NE.AND P1, PT, R15, 0x3, PT ;  /* 0x000000030f00780c */ /* 0x000fda0003f25270 */
[----:B------:R-:W-:Y:S05]  /*1690*/  @!P1 BRA `(.L_x_19) ;  /* 0x0000000000049947 */ /* 0x000fea0003800000 */
[----:B------:R-:W-:Y:S01]  /*16a0*/  BPT.TRAP 0x1 ;  /* 0x000000040000795c */ /* 0x000fe20000300000 */
.L_x_19:
[----:B------:R-:W-:Y:S01]  /*16b0*/  SHF.L.U32 R12, R14, 0x1f, RZ ;  /* 0x0000001f0e0c7819 */ /* 0x000fe200000006ff */
[----:B------:R-:W-:-:S12]  /*16c0*/  ULEA UR8, UR4, UR5, 0x3 ;  /* 0x0000000504087291 */ /* 0x000fd8000f8e183f */
.L_x_20:
[----:B0-----:R-:W-:-:S04]  /*16d0*/  IMAD.U32 R13, RZ, RZ, UR8 ;  /* 0x00000008ff0d7e24 */ /* 0x001fc8000f8e00ff */
[----:B------:R0:W1:Y:S03]  /*16e0*/  SYNCS.PHASECHK.TRANS64.TRYWAIT P0, [R13+URZ+0x36000], R12 ;  /* 0x0360000c0d0075a7 */ /* 0x000066000800017f */
[----:B-1----:R-:W-:Y:S05]  /*16f0*/  @!P0 NANOSLEEP.SYNCS 0x989680 ;  /* 0x009896800000895d */ /* 0x002fea0003900000 */
[----:B------:R-:W1:Y:S02]  /*1700*/  @!P0 SYNCS.PHASECHK.TRANS64 P0, [R13+URZ+0x36000], R12 ;  /* 0x0360000c0d0085a7 */ /* 0x000e64000800007f */
[----:B-1----:R-:W-:Y:S05]  /*1710*/  @!P0 BRA `(.L_x_20) ;  /* 0xfffffffc00ec8947 */ /* 0x002fea000383ffff */
[----:B------:R-:W-:Y:S01]  /*1720*/  ULEA UR8, UR4, UR6, 0x8 ;  /* 0x0000000604087291 */ /* 0x000fe2000f8e403f */
[----:B------:R-:W-:Y:S01]  /*1730*/  WARPGROUP.ARRIVE ;  /* 0x00000000000079c5 */ /* 0x000fe20000000000 */
[----:B------:R-:W-:Y:S01]  /*1740*/  ULEA UR10, UR4, UR7, 0x9 ;  /* 0x00000007040a7291 */ /* 0x000fe2000f8e483f */
[----:B------:R-:W-:Y:S01]  /*1750*/  UMOV UR9, 0x40000040 ;  /* 0x4000004000097882 */ /* 0x000fe20000000000 */
[----:B------:R-:W-:-:S07]  /*1760*/  UMOV UR11, 0x40000040 ;  /* 0x40000040000b7882 */ /* 0x000fce0000000000 */
[----:B------:R-:W-:Y:S01]  /*1770*/  HGMMA.64x128x16.F32 R24, gdesc[UR8].tnspA.tnspB, R24, UP0 ;  /* 0x61e00000081879f0 */ /* 0x000fe2000bf00818 */
[----:B------:R-:W-:Y:S02]  /*1780*/  UIADD3 UR8, UR8, 0x80, URZ ;  /* 0x0000008008087890 */ /* 0x000fe4000fffe03f */
[----:B------:R-:W-:Y:S01]  /*1790*/  UIADD3 UR10, UR10, 0x80, URZ ;  /* 0x000000800a0a7890 */ /* 0x000fe2000fffe03f */
[----:B------:R-:W-:Y:S01]  /*17a0*/  UMOV UR9, 0x40000040 ;  /* 0x4000004000097882 */ /* 0x000fe20000000000 */
[----:B------:R-:W-:-:S07]  /*17b0*/  UMOV UR11, 0x40000040 ;  /* 0x40000040000b7882 */ /* 0x000fce0000000000 */
[----:B------:R-:W-:Y:S03]  /*17c0*/  HGMMA.64x128x16.F32 R24, gdesc[UR8].tnspA.tnspB, R24, gsb0 ;  /* 0x61e00000081879f0 */ /* 0x000fe60008000818 */
[----:B------:R-:W-:Y:S02]  /*17d0*/  WARPGROUP.DEPBAR.LE gsb0, 0x1 ;  /* 0x00008000000079c5 */ /* 0x000fe40000010100 */
[----:B------:R-:W-:Y:S05]  /*17e0*/  @!P1 BRA `(.L_x_21) ;  /* 0x0000000000049947 */ /* 0x000fea0003800000 */
[----:B------:R-:W-:Y:S01]  /*17f0*/  BPT.TRAP 0x1 ;  /* 0x000000040000795c */ /* 0x000fe20000300000 */
.L_x_21:
[----:B------:R-:W-:-:S13]  /*1800*/  ISETP.NE.AND P0, PT, R6, RZ, PT ;  /* 0x000000ff0600720c */ /* 0x000fda0003f05270 */
[----:B0-----:R-:W-:-:S05]  /*1810*/  @P0 LEA R12, R10, UR5, 0x3 ;  /* 0x000000050a0c0c11 */ /* 0x001fca000f8e18ff */
[----:B------:R-:W-:-:S05]  /*1820*/  @P0 VIADD R13, R12, 0x36090 ;  /* 0x000360900c0d0836 */ /* 0x000fca0000000000 */
[----:B------:R-:W-:-:S04]  /*1830*/  @P0 PRMT R13, R2, 0x654, R13 ;  /* 0x00000654020d0816 */ /* 0x000fc8000000000d */
[----:B------:R0:W-:Y:S01]  /*1840*/  @P0 SYNCS.ARRIVE.TRANS64.RED.A1T0 RZ, [R13+URZ], RZ ;  /* 0x000000ff0dff09a7 */ /* 0x0001e2000810043f */
[----:B------:R-:W-:-:S13]  /*1850*/  ISETP.GT.U32.AND P0, PT, R3, 0x1, PT ;  /* 0x000000010300780c */ /* 0x000fda0003f04070 */
[----:B0-----:R-:W-:Y:S05]  /*1860*/  @P0 BRA `(.L_x_22) ;  /* 0x0000000000040947 */ /* 0x001fea0003800000 */
[----:B------:R-:W-:Y:S01]  /*1870*/  BPT.TRAP 0x1 ;  /* 0x000000040000795c */ /* 0x000fe20000300000 */
.L_x_22:
[----:B------:R-:W-:Y:S01]  /*1880*/  UIADD3 UR4, UR4, 0x1, URZ ;  /* 0x0000000104047890 */ /* 0x000fe2000fffe03f */
[C---:B------:R-:W-:Y:S01]  /*1890*/  ISETP.GT.AND P1, PT, R7.reuse, 0x1, PT ;  /* 0x000000010700780c */ /* 0x040fe20003f24270 */
[----:B------:R-:W-:Y:S02]  /*18a0*/  VIADD R10, R10, 0x1 ;  /* 0x000000010a0a7836 */ /* 0x000fe40000000000 */
[----:B------:R-:W-:Y:S01]  /*18b0*/  UISETP.NE.AND UP0, UPT, UR4, 0x12, UPT ;  /* 0x000000120400788c */ /* 0x000fe2000bf05270 */
[----:B------:R-:W-:Y:S02]  /*18c0*/  VIADD R7, R7, 0xffffffff ;  /* 0xffffffff07077836 */ /* 0x000fe40000000000 */
[C---:B------:R-:W-:Y:S01]  /*18d0*/  ISETP.NE.AND P0, PT, R10.reuse, 0x12, PT ;  /* 0x000000120a00780c */ /* 0x040fe20003f05270 */
[----:B------:R-:W-:Y:S02]  /*18e0*/  USEL UR8, URZ, 0x1, UP0 ;  /* 0x000000013f087887 */ /* 0x000fe40008000000 */
[----:B------:R-:W-:Y:S01]  /*18f0*/  USEL UR4, UR4, URZ, UP0 ;  /* 0x0000003f04047287 */ /* 0x000fe20008000000 */
[----:B------:R-:W-:Y:S01]  /*1900*/  SEL R10, R10, RZ, P0 ;  /* 0x000000ff0a0a7207 */ /* 0x000fe20000000000 */
[----:B------:R-:W-:-:S02]  /*1910*/  UPLOP3.LUT UP0, UPT, UPT, UPT, UPT, 0x80, 0x0 ;  /* 0x000000000000789c */ /* 0x000fc40003f0f070 */
[----:B------:R-:W-:Y:S01]  /*1920*/  LOP3.LUT R14, R14, UR8, RZ, 0x3c, !PT ;  /* 0x000000080e0e7c12 */ /* 0x000fe2000f8e3cff */
[----:B------:R-:W-:Y:S08]  /*1930*/  @P1 BRA `(.L_x_23) ;  /* 0xfffffffc00501947 */ /* 0x000ff0000383ffff */
.L_x_18:
[----:B------:R-:W0:Y:S01]  /*1940*/  LDC R7, c[0x0][0x294] ;  /* 0x0000a500ff077b82 */ /* 0x000e220000000800 */
[----:B------:R-:W-:Y:S02]  /*1950*/  WARPGROUP.DEPBAR.LE gsb0, 0x0 ;  /* 0x00008000000079c5 */ /* 0x000fe40000010000 */
[----:B0-----:R-:W-:-:S13]  /*1960*/  ISETP.GE.AND P0, PT, R7, 0x1, PT ;  /* 0x000000010700780c */ /* 0x001fda0003f06270 */
[----:B------:R-:W-:Y:S05]  /*1970*/  @!P0 BRA `(.L_x_24) ;  /* 0x00000000006c8947 */ /* 0x000fea0003800000 */
[----:B------:R-:W-:-:S04]  /*1980*/  LOP3.LUT R10, R3, 0x1, RZ, 0xfc, !PT ;  /* 0x00000001030a7812 */ /* 0x000fc800078efcff */
[----:B------:R-:W-:-:S13]  /*1990*/  ISETP.NE.AND P0, PT, R10, 0x3, PT ;  /* 0x000000030a00780c */ /* 0x000fda0003f05270 */
[----:B------:R-:W-:Y:S05]  /*19a0*/  @!P0 BRA `(.L_x_25) ;  /* 0x0000000000048947 */ /* 0x000fea0003800000 */
[----:B------:R-:W-:Y:S01]  /*19b0*/  BPT.TRAP 0x1 ;  /* 0x000000040000795c */ /* 0x000fe20000300000 */
.L_x_25:
[----:B------:R-:W-:Y:S01]  /*19c0*/  ISETP.NE.AND P0, PT, R6, RZ, PT ;  /* 0x000000ff0600720c */ /* 0x000fe20003f05270 */
[----:B------:R-:W-:Y:S01]  /*19d0*/  BSSY B0, `(.L_x_26) ;  /* 0x0000013000007945 */ /* 0x000fe20003800000 */
[----:B------:R-:W-:-:S11]  /*19e0*/  ISETP.GT.U32.AND P1, PT, R3, 0x1, PT ;  /* 0x000000010300780c */ /* 0x000fd60003f24070 */
[----:B------:R-:W-:Y:S05]  /*19f0*/  @!P0 BRA `(.L_x_27) ;  /* 0x0000000000408947 */ /* 0x000fea0003800000 */
[----:B------:R-:W-:Y:S01]  /*1a00*/  VIADD R7, R7, 0x1f ;  /* 0x0000001f07077836 */ /* 0x000fe20000000000 */
[----:B------:R-:W0:Y:S04]  /*1a10*/  S2R R13, SR_CgaCtaId ;  /* 0x00000000000d7919 */ /* 0x000e280000008800 */
[----:B------:R-:W-:-:S04]  /*1a20*/  SHF.R.S32.HI R6, RZ, 0x1f, R7 ;  /* 0x0000001fff067819 */ /* 0x000fc80000011407 */
[----:B------:R-:W-:-:S04]  /*1a30*/  LEA.HI R6, R6, R7, RZ, 0x5 ;  /* 0x0000000706067211 */ /* 0x000fc800078f28ff */
[----:B------:R-:W-:-:S04]  /*1a40*/  SHF.R.S32.HI R6, RZ, 0x5, R6 ;  /* 0x00000005ff067819 */ /* 0x000fc80000011406 */
[----:B------:R-:W-:-:S05]  /*1a50*/  VIMNMX R3, R6, 0x1, PT ;  /* 0x0000000106037848 */ /* 0x000fca0003fe0100 */
[----:B------:R-:W-:-:S04]  /*1a60*/  IMAD.IADD R10, R6, 0x1, -R3 ;  /* 0x00000001060a7824 */ /* 0x000fc800078e0a03 */
[----:B------:R-:W-:Y:S01]  /*1a70*/  IMAD.WIDE.U32 R6, R10, 0x38e38e39, RZ ;  /* 0x38e38e390a067825 */ /* 0x000fe200078e00ff */
[----:B------:R-:W-:-:S04]  /*1a80*/  MOV R6, 0x400 ;  /* 0x0000040000067802 */ /* 0x000fc80000000f00 */
[----:B------:R-:W-:Y:S02]  /*1a90*/  SHF.R.U32.HI R3, RZ, 0x2, R7 ;  /* 0x00000002ff037819 */ /* 0x000fe40000011607 */
[----:B0-----:R-:W-:-:S03]  /*1aa0*/  LEA R6, R13, R6, 0x18 ;  /* 0x000000060d067211 */ /* 0x001fc600078ec0ff */
[----:B------:R-:W-:-:S04]  /*1ab0*/  IMAD R3, R3, -0x12, R10 ;  /* 0xffffffee03037824 */ /* 0x000fc800078e020a */
[----:B------:R-:W-:-:S04]  /*1ac0*/  IMAD R3, R3, 0x8, R6 ;  /* 0x0000000803037824 */ /* 0x000fc800078e0206 */
[----:B------:R-:W-:-:S05]  /*1ad0*/  VIADD R3, R3, 0x36090 ;  /* 0x0003609003037836 */ /* 0x000fca0000000000 */
[----:B------:R-:W-:-:S04]  /*1ae0*/  PRMT R3, R2, 0x654, R3 ;  /* 0x0000065402037816 */ /* 0x000fc80000000003 */
[----:B------:R0:W-:Y:S03]  /*1af0*/  SYNCS.ARRIVE.TRANS64.RED.A1T0 RZ, [R3+URZ], RZ ;  /* 0x000000ff03ff79a7 */ /* 0x0001e6000810043f */
.L_x_27:
[----:B------:R-:W-:Y:S05]  /*1b00*/  BSYNC B0 ;  /* 0x0000000000007941 */ /* 0x000fea0003800000 */
.L_x_26:
[----:B------:R-:W-:Y:S05]  /*1b10*/  @P1 BRA `(.L_x_24) ;  /* 0x0000000000041947 */ /* 0x000fea0003800000 */
[----:B------:R-:W-:Y:S01]  /*1b20*/  BPT.TRAP 0x1 ;  /* 0x000000040000795c */ /* 0x000fe20000300000 */
.L_x_24:
[----:B------:R-:W0:Y:S01]  /*1b30*/  S2R R2, SR_TID.X ;  /* 0x0000000000027919 */ /* 0x000e220000002100 */
[----:B------:R-:W1:Y:S01]  /*1b40*/  LDC.64 R14, c[0x0][0x280] ;  /* 0x0000a000ff0e7b82 */ /* 0x000e620000000a00 */
[----:B------:R-:W4:Y:S07]  /*1b50*/  S2R R13, SR_CTAID.X ;  /* 0x00000000000d7919 */ /* 0x000f2e0000002500 */
[----:B------:R-:W2:Y:S01]  /*1b60*/  LDC.64 R16, c[0x0][0x658] ;  /* 0x00019600ff107b82 */ /* 0x000ea20000000a00 */
[----:B0-----:R-:W-:-:S04]  /*1b70*/  SHF.R.S32.HI R3, RZ, 0x1f, R2 ;  /* 0x0000001fff037819 */ /* 0x001fc80000011402 */
[----:B------:R-:W-:Y:S01]  /*1b80*/  LEA.HI R3, R3, R2, RZ, 0x7 ;  /* 0x0000000203037211 */ /* 0x000fe200078f38ff */
[----:B----4-:R-:W-:-:S03]  /*1b90*/  IMAD.SHL.U32 R12, R13, 0x40, RZ ;  /* 0x000000400d0c7824 */ /* 0x010fc600078e00ff */
[----:B------:R-:W-:Y:S02]  /*1ba0*/  LOP3.LUT R3, R3, 0xffffff80, RZ, 0xc0, !PT ;  /* 0xffffff8003037812 */ /* 0x000fe400078ec0ff */
[----:B-1----:R-:W-:-:S03]  /*1bb0*/  ISETP.GE.AND P0, PT, R12, R14, PT ;  /* 0x0000000e0c00720c */ /* 0x002fc60003f06270 */
[----:B------:R-:W-:-:S05]  /*1bc0*/  IMAD.IADD R7, R2, 0x1, -R3 ;  /* 0x0000000102077824 */ /* 0x000fca00078e0a03 */
[----:B------:R-:W-:-:S04]  /*1bd0*/  SHF.R.S32.HI R6, RZ, 0x1f, R7 ;  /* 0x0000001fff067819 */ /* 0x000fc80000011407 */
[----:B------:R-:W-:-:S04]  /*1be0*/  LEA.HI R2, R6, R7, RZ, 0x2 ;  /* 0x0000000706027211 */ /* 0x000fc800078f10ff */
[--C-:B------:R-:W-:Y:S02]  /*1bf0*/  SHF.R.S32.HI R18, RZ, 0x2, R2.reuse ;  /* 0x00000002ff127819 */ /* 0x100fe40000011402 */
[----:B------:R-:W-:Y:S02]  /*1c00*/  SHF.R.S32.HI R3, RZ, 0x1f, R2 ;  /* 0x0000001fff037819 */ /* 0x000fe40000011402 */
[----:B------:R-:W-:Y:S02]  /*1c10*/  LOP3.LUT R2, R2, 0xfffffffc, RZ, 0xc0, !PT ;  /* 0xfffffffc02027812 */ /* 0x000fe400078ec0ff */
[----:B------:R-:W-:-:S03]  /*1c20*/  LEA.HI R3, R3, R18, RZ, 0x3 ;  /* 0x0000001203037211 */ /* 0x000fc600078f18ff */
[----:B------:R-:W-:Y:S01]  /*1c30*/  IMAD.IADD R10, R7, 0x1, -R2 ;  /* 0x00000001070a7824 */ /* 0x000fe200078e0a02 */
[----:B------:R-:W-:-:S03]  /*1c40*/  LOP3.LUT R3, R3, 0xfffffff8, RZ, 0xc0, !PT ;  /* 0xfffffff803037812 */ /* 0x000fc600078ec0ff */
[----:B------:R-:W-:Y:S02]  /*1c50*/  IMAD.SHL.U32 R2, R10, 0x2, RZ ;  /* 0x000000020a027824 */ /* 0x000fe400078e00ff */
[----:B------:R-:W-:Y:S01]  /*1c60*/  IMAD.IADD R18, R18, 0x1, -R3 ;  /* 0x0000000112127824 */ /* 0x000fe200078e0a03 */
[----:B------:R-:W-:-:S04]  /*1c70*/  LEA.HI R3, R6, R7, RZ, 0x5 ;  /* 0x0000000706037211 */ /* 0x000fc800078f28ff */
[----:B------:R-:W-:Y:S02]  /*1c80*/  SHF.R.S32.HI R19, RZ, 0x1f, R18 ;  /* 0x0000001fff137819 */ /* 0x000fe40000011412 */
[----:B------:R-:W-:Y:S02]  /*1c90*/  SHF.R.S32.HI R23, RZ, 0x5, R3 ;  /* 0x00000005ff177819 */ /* 0x000fe40000011403 */
[----:B------:R-:W-:-:S03]  /*1ca0*/  SHF.R.S32.HI R3, RZ, 0x1f, R2 ;  /* 0x0000001fff037819 */ /* 0x000fc60000011402 */
[----:B------:R-:W-:-:S04]  /*1cb0*/  IMAD.WIDE R6, R23, 0x10, R18 ;  /* 0x0000001017067825 */ /* 0x000fc800078e0212 */
[----:B------:R-:W-:Y:S01]  /*1cc0*/  IMAD.WIDE R6, R13, 0x40, R6 ;  /* 0x000000400d067825 */ /* 0x000fe200078e0206 */
[----:B--2---:R-:W-:Y:S06]  /*1cd0*/  @P0 EXIT ;  /* 0x000000000000094d */ /* 0x004fec0003800000 */
[----:B------:R-:W-:Y:S01]  /*1ce0*/  ULDC UR4, c[0x0][0x288] ;  /* 0x0000a20000047ab9 */ /* 0x000fe20000000800 */
[----:B------:R-:W-:Y:S01]  /*1cf0*/  IMAD.SHL.U32 R11, R11, 0x80, RZ ;  /* 0x000000800b0b7824 */ /* 0x000fe200078e00ff */
[----:B------:R-:W-:Y:S01]  /*1d00*/  ISETP.GE.AND P0, PT, R9, UR4, PT ;  /* 0x0000000409007c0c */ /* 0x000fe2000bf06270 */
[-C--:B------:R-:W-:Y:S01]  /*1d10*/  IMAD.WIDE.U32 R20, R6, R16.reuse, R2 ;  /* 0x0000001006147225 */ /* 0x080fe200078e0002 */
[----:B------:R-:W-:Y:S01]  /*1d20*/  SHF.R.S32.HI R90, RZ, 0x1f, R9 ;  /* 0x0000001fff5a7819 */ /* 0x000fe20000011409 */
[----:B------:R-:W-:Y:S01]  /*1d30*/  ULDC.64 UR4, c[0x0][0x660] ;  /* 0x0001980000047ab9 */ /* 0x000fe20000000a00 */
[----:B------:R-:W-:Y:S01]  /*1d40*/  ISETP.GE.OR P0, PT, R11, R15, P0 ;  /* 0x0000000f0b00720c */ /* 0x000fe20000706670 */
[----:B------:R-:W-:Y:S01]  /*1d50*/  IMAD R22, R7, R16, RZ ;  /* 0x0000001007167224 */ /* 0x000fe200078e02ff */
[----:B------:R-:W-:Y:S01]  /*1d60*/  SHF.R.S32.HI R13, RZ, 0x1f, R11 ;  /* 0x0000001fff0d7819 */ /* 0x000fe2000001140b */
[----:B------:R-:W-:Y:S01]  /*1d70*/  IMAD R88, R90, UR4, RZ ;  /* 0x000000045a587c24 */ /* 0x000fe2000f8e02ff */
[----:B------:R-:W-:Y:S01]  /*1d80*/  IADD3 R20, P1, R11, R20, RZ ;  /* 0x000000140b147210 */ /* 0x000fe20007f3e0ff */
[----:B------:R-:W-:-:S05]  /*1d90*/  IMAD R22, R6, R17, R22 ;  /* 0x0000001106167224 */ /* 0x000fca00078e0216 */
[----:B------:R-:W-:-:S03]  /*1da0*/  IADD3.X R21, R13, R21, R22, P1, !PT ;  /* 0x000000150d157210 */ /* 0x000fc60000ffe416 */
[----:B------:R-:W-:Y:S05]  /*1db0*/  @P0 EXIT ;  /* 0x000000000000094d */ /* 0x000fea0003800000 */
[----:B------:R-:W-:Y:S01]  /*1dc0*/  ULDC UR6, c[0x0][0x28c] ;  /* 0x0000a30000067ab9 */ /* 0x000fe20000000800 */
[C---:B------:R-:W-:Y:S01]  /*1dd0*/  IMAD R89, R9.reuse, UR5, R88 ;  /* 0x0000000509597c24 */ /* 0x040fe2000f8e0258 */
[----:B------:R-:W-:Y:S01]  /*1de0*/  ISETP.GE.AND P0, PT, R8, UR6, PT ;  /* 0x0000000608007c0c */ /* 0x000fe2000bf06270 */
[----:B------:R-:W-:Y:S01]  /*1df0*/  ULDC UR6, c[0x0][0x290] ;  /* 0x0000a40000067ab9 */ /* 0x000fe20000000800 */
[----:B------:R-:W-:Y:S01]  /*1e00*/  SHF.R.S32.HI R88, RZ, 0x1f, R5 ;  /* 0x0000001fff587819 */ /* 0x000fe20000011405 */
[----:B------:R-:W-:Y:S01]  /*1e10*/  IMAD.WIDE.U32 R20, R9, UR4, R20 ;  /* 0x0000000409147c25 */ /* 0x000fe2000f8e0014 */
[----:B------:R-:W-:Y:S01]  /*1e20*/  ISETP.GE.OR P0, PT, R5, UR6, P0 ;  /* 0x0000000605007c0c */ /* 0x000fe20008706670 */
[----:B------:R-:W-:Y:S02]  /*1e30*/  ULDC.64 UR4, c[0x0][0x670] ;  /* 0x00019c0000047ab9 */ /* 0x000fe40000000a00 */
[----:B------:R-:W-:Y:S02]  /*1e40*/  IMAD.IADD R21, R21, 0x1, R89 ;  /* 0x0000000115157824 */ /* 0x000fe400078e0259 */
[----:B------:R-:W-:-:S02]  /*1e50*/  IMAD R22, R88, UR4, RZ ;  /* 0x0000000458167c24 */ /* 0x000fc4000f8e02ff */
[----:B------:R-:W-:-:S04]  /*1e60*/  IMAD.WIDE.U32 R20, R5, UR4, R20 ;  /* 0x0000000405147c25 */ /* 0x000fc8000f8e0014 */
[----:B------:R-:W-:Y:S01]  /*1e70*/  IMAD R89, R5, UR5, R22 ;  /* 0x0000000505597c24 */ /* 0x000fe2000f8e0216 */
[----:B------:R-:W-:Y:S01]  /*1e80*/  SHF.R.S32.HI R22, RZ, 0x1f, R8 ;  /* 0x0000001fff167819 */ /* 0x000fe20000011408 */
[----:B------:R-:W-:Y:S01]  /*1e90*/  IMAD R23, R23, -0x10, -R12 ;  /* 0xfffffff017177824 */ /* 0x000fe200078e0a0c */
[----:B------:R-:W-:Y:S06]  /*1ea0*/  @P0 EXIT ;  /* 0x000000000000094d */ /* 0x000fec0003800000 */
[----:B------:R-:W-:Y:S01]  /*1eb0*/  ULDC.64 UR4, c[0x0][0x668] ;  /* 0x00019a0000047ab9 */ /* 0x000fe20000000a00 */
[----:B------:R-:W-:Y:S01]  /*1ec0*/  IMAD R10, R10, -0x2, R15 ;  /* 0xfffffffe0a0a7824 */ /* 0x000fe200078e020f */
[----:B---3-5:R-:W-:Y:S01]  /*1ed0*/  FSETP.NEU.AND P1, PT, R4, RZ, PT ;  /* 0x000000ff0400720b */ /* 0x028fe20003f2d000 */
[----:B------:R-:W-:Y:S01]  /*1ee0*/  IMAD R15, R22, UR4, RZ ;  /* 0x00000004160f7c24 */ /* 0x000fe2000f8e02ff */
[----:B------:R-:W-:Y:S01]  /*1ef0*/  IADD3 R12, R23, R14, -R18 ;  /* 0x0000000e170c7210 */ /* 0x000fe20007ffe812 */
[----:B------:R-:W-:Y:S02]  /*1f00*/  IMAD.IADD R21, R21, 0x1, R89 ;  /* 0x0000000115157824 */ /* 0x000fe400078e0259 */
[C---:B------:R-:W-:Y:S02]  /*1f10*/  IMAD R91, R8.reuse, UR5, R15 ;  /* 0x00000005085b7c24 */ /* 0x040fe4000f8e020f */
[----:B------:R-:W-:Y:S01]  /*1f20*/  IMAD.WIDE.U32 R14, R8, UR4, R20 ;  /* 0x00000004080e7c25 */ /* 0x000fe2000f8e0014 */
[----:B------:R-:W-:Y:S01]  /*1f30*/  ULDC.64 UR4, c[0x0][0x640] ;  /* 0x0001900000047ab9 */ /* 0x000fe20000000a00 */
[----:B------:R-:W-:-:S02]  /*1f40*/  SHF.L.U64.HI R20, R16, 0x3, R17 ;  /* 0x0000000310147819 */ /* 0x000fc40000010211 */
[----:B------:R-:W-:Y:S02]  /*1f50*/  IMAD.IADD R10, R10, 0x1, -R11 ;  /* 0x000000010a0a7824 */ /* 0x000fe400078e0a0b */
[----:B------:R-:W-:Y:S02]  /*1f60*/  IMAD R19, R22, UR4, RZ ;  /* 0x0000000416137c24 */ /* 0x000fe4000f8e02ff */
[----:B------:R-:W-:Y:S01]  /*1f70*/  IMAD.SHL.U32 R21, R16, 0x8, RZ ;  /* 0x0000000810157824 */ /* 0x000fe200078e00ff */
[----:B------:R-:W-:Y:S01]  /*1f80*/  ISETP.GT.AND P0, PT, R10, RZ, PT ;  /* 0x000000ff0a00720c */ /* 0x000fe20003f04270 */
[----:B------:R-:W-:Y:S02]  /*1f90*/  IMAD R95, R8, UR5, R19 ;  /* 0x00000005085f7c24 */ /* 0x000fe4000f8e0213 */
[----:B------:R-:W-:Y:S01]  /*1fa0*/  IMAD.IADD R91, R15, 0x1, R91 ;  /* 0x000000010f5b7824 */ /* 0x000fe200078e025b */
[----:B------:R-:W-:Y:S01]  /*1fb0*/  ISETP.GT.AND P2, PT, R12, RZ, P0 ;  /* 0x000000ff0c00720c */ /* 0x000fe20000744270 */
[----:B------:R-:W-:-:S12]  /*1fc0*/  @!P1 BRA `(.L_x_28) ;  /* 0x0000003000889947 */ /* 0x000fd80003800000 */
[----:B------:R-:W-:Y:S01]  /*1fd0*/  IADD3 R16, P1, R11, R2, RZ ;  /* 0x000000020b107210 */ /* 0x000fe20007f3e0ff */
[----:B------:R-:W-:Y:S01]  /*1fe0*/  ULDC.64 UR6, c[0x0][0x638] ;  /* 0x00018e0000067ab9 */ /* 0x000fe20000000a00 */
[----:B------:R-:W-:Y:S01]  /*1ff0*/  ULDC.64 UR8, c[0x0][0x648] ;  /* 0x0001920000087ab9 */ /* 0x000fe20000000a00 */
[----:B------:R-:W-:Y:S01]  /*2000*/  IMAD R18, R90, UR6, RZ ;  /* 0x000000065a127c24 */ /* 0x000fe2000f8e02ff */
[----:B------:R-:W-:Y:S01]  /*2010*/  ULDC.64 UR10, c[0x0][0x630] ;  /* 0x00018c00000a7ab9 */ /* 0x000fe20000000a00 */
[----:B------:R-:W-:Y:S01]  /*2020*/  IMAD.X R17, R13, 0x1, R3, P1 ;  /* 0x000000010d117824 */ /* 0x000fe200008e0603 */
[----:B------:R-:W-:Y:S01]  /*2030*/  ULDC.64 UR14, c[0x0][0x628] ;  /* 0x00018a00000e7ab9 */ /* 0x000fe20000000a00 */
[C---:B------:R-:W-:Y:S02]  /*2040*/  IMAD R15, R9.reuse, UR7, R18 ;  /* 0x00000007090f7c24 */ /* 0x040fe4000f8e0212 */
[----:B------:R-:W-:-:S04]  /*2050*/  IMAD.WIDE.U32 R16, R9, UR6, R16 ;  /* 0x0000000609107c25 */ /* 0x000fc8000f8e0010 */
[----:B------:R-:W-:Y:S02]  /*2060*/  IMAD R90, R88, UR8, RZ ;  /* 0x00000008585a7c24 */ /* 0x000fe4000f8e02ff */
[----:B------:R-:W-:Y:S02]  /*2070*/  IMAD.IADD R17, R17, 0x1, R15 ;  /* 0x0000000111117824 */ /* 0x000fe400078e020f */
[C---:B------:R-:W-:Y:S02]  /*2080*/  IMAD R90, R5.reuse, UR9, R90 ;  /* 0x00000009055a7c24 */ /* 0x040fe4000f8e025a */
[----:B------:R-:W-:-:S04]  /*2090*/  IMAD.WIDE.U32 R16, R5, UR8, R16 ;  /* 0x0000000805107c25 */ /* 0x000fc8000f8e0010 */
[----:B------:R-:W-:Y:S02]  /*20a0*/  IMAD.IADD R17, R17, 0x1, R90 ;  /* 0x0000000111117824 */ /* 0x000fe400078e025a */
[----:B------:R-:W-:Y:S02]  /*20b0*/  IMAD R23, R7, UR10, RZ ;  /* 0x0000000a07177c24 */ /* 0x000fe4000f8e02ff */
[----:B------:R-:W-:-:S04]  /*20c0*/  IMAD.WIDE.U32 R16, R8, UR4, R16 ;  /* 0x0000000408107c25 */ /* 0x000fc8000f8e0010 */
[----:B------:R-:W-:Y:S02]  /*20d0*/  IMAD.IADD R19, R95, 0x1, R17 ;  /* 0x000000015f137824 */ /* 0x000fe400078e0211 */
[----:B------:R-:W-:Y:S02]  /*20e0*/  IMAD.MOV.U32 R18, RZ, RZ, R16 ;  /* 0x000000ffff127224 */ /* 0x000fe400078e0010 */
[C---:B------:R-:W-:Y:S02]  /*20f0*/  IMAD R96, R6.reuse, UR11, R23 ;  /* 0x0000000b06607c24 */ /* 0x040fe4000f8e0217 */
[----:B------:R-:W-:-:S04]  /*2100*/  IMAD.WIDE.U32 R22, R6, UR10, R18 ;  /* 0x0000000a06167c25 */ /* 0x000fc8000f8e0012 */
[----:B------:R-:W-:Y:S01]  /*2110*/  IMAD.IADD R23, R23, 0x1, R96 ;  /* 0x0000000117177824 */ /* 0x000fe200078e0260 */
[----:B------:R-:W-:-:S04]  /*2120*/  LEA R92, P1, R22, UR14, 0x1 ;  /* 0x0000000e165c7c11 */ /* 0x000fc8000f8208ff */
[----:B------:R-:W-:-:S05]  /*2130*/  LEA.HI.X R93, R22, UR15, R23, 0x1, P1 ;  /* 0x0000000f165d7c11 */ /* 0x000fca00088f0c17 */
[----:B------:R0:W2:Y:S01]  /*2140*/  @P2 LDG.E.LTC128B.U16 R97, desc[UR12][R92.64] ;  /* 0x0000000c5c612981 */ /* 0x0000a2000c1e1520 */
[----:B------:R-:W-:Y:S01]  /*2150*/  IMAD.WIDE.U32 R88, R8, UR4, RZ ;  /* 0x0000000408587c25 */ /* 0x000fe2000f8e00ff */
[----:B------:R-:W-:Y:S01]  /*2160*/  ULDC.64 UR4, c[0x0][0x650] ;  /* 0x0001940000047ab9 */ /* 0x000fe20000000a00 */
[----:B------:R-:W-:Y:S01]  /*2170*/  ISETP.GT.AND P1, PT, R10, 0x1, PT ;  /* 0x000000010a00780c */ /* 0x000fe20003f24270 */
[----:B------:R-:W-:Y:S01]  /*2180*/  BSSY B0, `(.L_x_29) ;  /* 0x0000017000007945 */ /* 0x000fe20003800000 */
[----:B------:R-:W-:Y:S02]  /*2190*/  IMAD.IADD R23, R89, 0x1, R95 ;  /* 0x0000000159177824 */ /* 0x000fe400078e025f */
[----:B------:R-:W-:-:S04]  /*21a0*/  IMAD.MOV.U32 R22, RZ, RZ, R88 ;  /* 0x000000ffff167224 */ /* 0x000fc800078e0058 */
[----:B------:R-:W-:-:S04]  /*21b0*/  IMAD.WIDE.U32 R94, R6, UR10, R22 ;  /* 0x0000000a065e7c25 */ /* 0x000fc8000f8e0016 */
[----:B------:R-:W-:Y:S02]  /*21c0*/  IMAD.IADD R95, R96, 0x1, R95 ;  /* 0x00000001605f7824 */ /* 0x000fe400078e025f */
[----:B------:R-:W-:-:S04]  /*21d0*/  IMAD.WIDE.U32 R94, R5, UR8, R94 ;  /* 0x00000008055e7c25 */ /* 0x000fc8000f8e005e */
[----:B------:R-:W-:Y:S02]  /*21e0*/  IMAD.IADD R95, R90, 0x1, R95 ;  /* 0x000000015a5f7824 */ /* 0x000fe400078e025f */
[----:B0-----:R-:W-:-:S04]  /*21f0*/  IMAD.WIDE.U32 R92, R9, UR6, R94 ;  /* 0x00000006095c7c25 */ /* 0x001fc8000f8e005e */
[----:B------:R-:W-:Y:S01]  /*2200*/  IMAD.IADD R95, R15, 0x1, R93 ;  /* 0x000000010f5f7824 */ /* 0x000fe200078e025d */
[----:B------:R-:W-:Y:S02]  /*2210*/  IADD3 R8, P4, P5, R11, R92, R2 ;  /* 0x0000005c0b087210 */ /* 0x000fe40007d9e002 */
[C---:B------:R-:W-:Y:S02]  /*2220*/  LEA R92, P3, R14.reuse, UR4, 0x1 ;  /* 0x000000040e5c7c11 */ /* 0x040fe4000f8608ff */
[----:B------:R-:W-:Y:S02]  /*2230*/  IADD3.X R95, R13, R95, R3, P4, P5 ;  /* 0x0000005f0d5f7210 */ /* 0x000fe400027ea403 */
[----:B------:R-:W-:Y:S02]  /*2240*/  LEA.HI.X R93, R14, UR5, R91, 0x1, P3 ;  /* 0x000000050e5d7c11 */ /* 0x000fe400098f0c5b */
[----:B------:R-:W-:Y:S02]  /*2250*/  ISETP.GT.AND P3, PT, R12, RZ, P1 ;  /* 0x000000ff0c00720c */ /* 0x000fe40000f64270 */
[----:B------:R-:W-:-:S04]  /*2260*/  LEA R94, P4, R8, UR14, 0x1 ;  /* 0x0000000e085e7c11 */ /* 0x000fc8000f8808ff */
[----:B------:R-:W-:Y:S01]  /*2270*/  LEA.HI.X R95, R8, UR15, R95, 0x1, P4 ;  /* 0x0000000f085f7c11 */ /* 0x000fe2000a0f0c5f */
[----:B--2---:R-:W-:-:S05]  /*2280*/  HADD2.F32 R99, -RZ, R97.H0_H0 ;  /* 0x20000061ff637230 */ /* 0x004fca0000004100 */
[----:B------:R-:W-:-:S04]  /*2290*/  FMUL R99, R99, R4 ;  /* 0x0000000463637220 */ /* 0x000fc80000400000 */
[----:B------:R-:W-:-:S05]  /*22a0*/  FFMA R99, R24, R0, R99 ;  /* 0x0000000018637223 */ /* 0x000fca0000000063 */
[----:B------:R-:W-:-:S05]  /*22b0*/  F2FP.F16.F32.PACK_AB R99, RZ, R99 ;  /* 0x00000063ff63723e */ /* 0x000fca00000000ff */
[----:B------:R0:W-:Y:S01]  /*22c0*/  @P2 STG.E.U16 desc[UR12][R92.64], R99 ;  /* 0x000000635c002986 */ /* 0x0001e2000c10150c */
[----:B------:R-:W-:Y:S05]  /*22d0*/  @!P3 BRA `(.L_x_30) ;  /* 0x000000000004b947 */ /* 0x000fea0003800000 */
[----:B------:R1:W5:Y:S02]  /*22e0*/  LDG.E.LTC128B.U16 R97, desc[UR12][R94.64+0x2] ;  /* 0x0000020c5e617981 */ /* 0x000364000c1e1520 */
.L_x_30:
[----:B------:R-:W-:Y:S05]  /*22f0*/  BSYNC B0 ;  /* 0x0000000000007941 */ /* 0x000fea0003800000 */
.L_x_29:
[----:B------:R-:W-:Y:S01]  /*2300*/  USHF.L.U32 UR5, UR10, 0x3, URZ ;  /* 0x000000030a057899 */ /* 0x000fe2000800063f */
[----:B-----5:R-:W-:Y:S01]  /*2310*/  HADD2.F32 R7, -RZ, R97.H0_H0 ;  /* 0x20000061ff077230 */ /* 0x020fe20000004100 */
[----:B------:R-:W-:Y:S01]  /*2320*/  USHF.L.U64.HI UR4, UR10, 0x3, UR11 ;  /* 0x000000030a047899 */ /* 0x000fe2000801020b */
[----:B------:R-:W-:-:S03]  /*2330*/  ISETP.GT.AND P0, PT, R12, 0x8, P0 ;  /* 0x000000080c00780c */ /* 0x000fc60000704270 */
[----:B------:R-:W-:Y:S02]  /*2340*/  IMAD.U32 R98, RZ, RZ, UR5 ;  /* 0x00000005ff627e24 */ /* 0x000fe4000f8e00ff */
[----:B------:R-:W-:Y:S01]  /*2350*/  FMUL R8, R7, R4 ;  /* 0x0000000407087220 */ /* 0x000fe20000400000 */
[----:B0-----:R-:W-:-:S03]  /*2360*/  IMAD.U32 R99, RZ, RZ, UR4 ;  /* 0x00000004ff637e24 */ /* 0x001fc6000f8e00ff */
[----:B------:R-:W-:Y:S01]  /*2370*/  FFMA R8, R25, R0, R8 ;  /* 0x0000000019087223 */ /* 0x000fe20000000008 */
[----:B------:R-:W-:-:S04]  /*2380*/  IMAD.WIDE.U32 R6, R6, UR10, R98 ;  /* 0x0000000a06067c25 */ /* 0x000fc8000f8e0062 */
[----:B------:R-:W-:Y:S01]  /*2390*/  IMAD.IADD R7, R96, 0x1, R7 ;  /* 0x0000000160077824 */ /* 0x000fe200078e0207 */
[----:B------:R-:W-:Y:S02]  /*23a0*/  IADD3 R17, P2, R16, R6, RZ ;  /* 0x0000000610117210 */ /* 0x000fe40007f5e0ff */
[----:B------:R-:W-:-:S03]  /*23b0*/  F2FP.F16.F32.PACK_AB R8, RZ, R8 ;  /* 0x00000008ff08723e */ /* 0x000fc600000000ff */
[----:B------:R-:W-:Y:S01]  /*23c0*/  IMAD.X R18, R7, 0x1, R19, P2 ;  /* 0x0000000107127824 */ /* 0x000fe200010e0613 */
[----:B------:R-:W-:Y:S01]  /*23d0*/  LEA R16, P2, R17, UR14, 0x1 ;  /* 0x0000000e11107c11 */ /* 0x000fe2000f8408ff */
[----:B------:R-:W-:-:S03]  /*23e0*/  @P3 IMAD.MOV.U32 R19, RZ, RZ, R93 ;  /* 0x000000ffff133224 */ /* 0x000fc600078e005d */
[----:B------:R-:W-:Y:S01]  /*23f0*/  LEA.HI.X R17, R17, UR15, R18, 0x1, P2 ;  /* 0x0000000f11117c11 */ /* 0x000fe200090f0c12 */
[----:B------:R-:W-:-:S05]  /*2400*/  @P3 IMAD.MOV.U32 R18, RZ, RZ, R92 ;  /* 0x000000ffff123224 */ /* 0x000fca00078e005c */
[----:B------:R0:W-:Y:S04]  /*2410*/  @P3 STG.E.U16 desc[UR12][R18.64+0x2], R8 ;  /* 0x0000020812003986 */ /* 0x0001e8000c10150c */
[----:B------:R-:W2:Y:S01]  /*2420*/  @P0 LDG.E.LTC128B.U16 R97, desc[UR12][R16.64] ;  /* 0x0000000c10610981 */ /* 0x000ea2000c1e1520 */
[----:B------:R-:W-:Y:S01]  /*2430*/  IADD3 R6, P2, R88, R6, RZ ;  /* 0x0000000658067210 */ /* 0x000fe20007f5e0ff */
[----:B------:R-:W-:Y:S01]  /*2440*/  BSSY B0, `(.L_x_31) ;  /* 0x0000015000007945 */ /* 0x000fe20003800000 */
[----:B------:R-:W-:-:S03]  /*2450*/  ISETP.GT.AND P1, PT, R12, 0x8, P1 ;  /* 0x000000080c00780c */ /* 0x000fc60000f24270 */
[----:B------:R-:W-:Y:S02]  /*2460*/  IMAD.X R7, R7, 0x1, R23, P2 ;  /* 0x0000000107077824 */ /* 0x000fe400010e0617 */
[----:B------:R-:W-:-:S04]  /*2470*/  IMAD.WIDE.U32 R6, R5, UR8, R6 ;  /* 0x0000000805067c25 */ /* 0x000fc8000f8e0006 */
[----:B------:R-:W-:Y:S02]  /*2480*/  IMAD.IADD R7, R90, 0x1, R7 ;  /* 0x000000015a077824 */ /* 0x000fe400078e0207 */
[----:B------:R-:W-:-:S03]  /*2490*/  IMAD.WIDE.U32 R6, R9, UR6, R6 ;  /* 0x0000000609067c25 */ /* 0x000fc6000f8e0006 */
[----:B------:R-:W-:Y:S01]  /*24a0*/  IADD3 R11, P2, P3, R11, R6, R2 ;  /* 0x000000060b0b7210 */ /* 0x000fe20007b5e002 */
[----:B------:R-:W-:Y:S01]  /*24b0*/  IMAD.IADD R2, R15, 0x1, R7 ;  /* 0x000000010f027824 */ /* 0x000fe200078e0207 */
[----:B------:R-:W-:-:S04]  /*24c0*/  SHF.L.U64.HI R7, R21, 0x1, R20 ;  /* 0x0000000115077819 */ /* 0x000fc80000010214 */
[----:B0-----:R-:W-:Y:S02]  /*24d0*/  IADD3.X R8, R13, R2, R3, P2, P3 ;  /* 0x000000020d087210 */ /* 0x001fe400017e6403 */
[----:B------:R-:W-:Y:S02]  /*24e0*/  LEA R6, P2, R21, R92, 0x1 ;  /* 0x0000005c15067211 */ /* 0x000fe400078408ff */
[----:B------:R-:W-:-:S03]  /*24f0*/  LEA R2, P3, R11, UR14, 0x1 ;  /* 0x0000000e0b027c11 */ /* 0x000fc6000f8608ff */
[----:B------:R-:W-:Y:S01]  /*2500*/  IMAD.X R7, R7, 0x1, R93, P2 ;  /* 0x0000000107077824 */ /* 0x000fe200010e065d */
        /* <DEDUP_REMOVED lines=8> */
.L_x_32:
[----:B------:R-:W-:Y:S05]  /*2590*/  BSYNC B0 ;  /* 0x0000000000007941 */ /* 0x000fea0003800000 */
.L_x_31:
[----:B0----5:R-:W-:Y:S01]  /*25a0*/  HADD2.F32 R5, -RZ, R97.H0_H0 ;  /* 0x20000061ff057230 */ /* 0x021fe20000004100 */
[----:B------:R-:W-:Y:S01]  /*25b0*/  ISETP.GT.AND P0, PT, R10, 0x8, PT ;  /* 0x000000080a00780c */ /* 0x000fe20003f04270 */
[----:B------:R-:W-:Y:S03]  /*25c0*/  BSSY B0, `(.L_x_33) ;  /* 0x0000008000007945 */ /* 0x000fe60003800000 */
[----:B------:R-:W-:Y:S01]  /*25d0*/  FMUL R8, R5, R4 ;  /* 0x0000000405087220 */ /* 0x000fe20000400000 */
[----:B------:R-:W-:-:S03]  /*25e0*/  ISETP.GT.AND P2, PT, R12, RZ, P0 ;  /* 0x000000ff0c00720c */ /* 0x000fc60000744270 */
[----:B------:R-:W-:-:S05]  /*25f0*/  FFMA R8, R27, R0, R8 ;  /* 0x000000001b087223 */ /* 0x000fca0000000008 */
[----:B------:R-:W-:-:S05]  /*2600*/  F2FP.F16.F32.PACK_AB R8, RZ, R8 ;  /* 0x00000008ff08723e */ /* 0x000fca00000000ff */
[----:B------:R0:W-:Y:S01]  /*2610*/  @P1 STG.E.U16 desc[UR12][R6.64+0x2], R8 ;  /* 0x0000020806001986 */ /* 0x0001e2000c10150c */
[----:B------:R-:W-:Y:S05]  /*2620*/  @!P2 BRA `(.L_x_34) ;  /* 0x000000000004a947 */ /* 0x000fea0003800000 */
[----:B------:R3:W5:Y:S02]  /*2630*/  LDG.E.LTC128B.U16 R97, desc[UR12][R94.64+0x10] ;  /* 0x0000100c5e617981 */ /* 0x000764000c1e1520 */
.L_x_34:
[----:B------:R-:W-:Y:S05]  /*2640*/  BSYNC B0 ;  /* 0x0000000000007941 */ /* 0x000fea0003800000 */
.L_x_33:
[----:B-----5:R-:W-:Y:S01]  /*2650*/  HADD2.F32 R5, -RZ, R97.H0_H0 ;  /* 0x20000061ff057230 */ /* 0x020fe20000004100 */
[----:B------:R-:W-:Y:S01]  /*2660*/  ISETP.GT.AND P1, PT, R10, 0x9, PT ;  /* 0x000000090a00780c */ /* 0x000fe20003f24270 */
[----:B0-----:R-:W-:Y:S01]  /*2670*/  @P2 IMAD.MOV.U32 R8, RZ, RZ, R92 ;  /* 0x000000ffff082224 */ /* 0x001fe200078e005c */
[----:B------:R-:W-:Y:S01]  /*2680*/  BSSY B0, `(.L_x_35) ;  /* 0x0000009000007945 */ /* 0x000fe20003800000 */
[----:B------:R-:W-:Y:S02]  /*2690*/  @P2 IMAD.MOV.U32 R9, RZ, RZ, R93 ;  /* 0x000000ffff092224 */ /* 0x000fe400078e005d */
[----:B------:R-:W-:Y:S01]  /*26a0*/  FMUL R5, R5, R4 ;  /* 0x0000000405057220 */ /* 0x000fe20000400000 */
[----:B------:R-:W-:-:S03]  /*26b0*/  ISETP.GT.AND P3, PT, R12, RZ, P1 ;  /* 0x000000ff0c00720c */ /* 0x000fc60000f64270 */
[----:B------:R-:W-:-:S05]  /*26c0*/  FFMA R5, R28, R0, R5 ;  /* 0x000000001c057223 */ /* 0x000fca0000000005 */
[----:B------:R-:W-:-:S05]  /*26d0*/  F2FP.F16.F32.PACK_AB R5, RZ, R5 ;  /* 0x00000005ff05723e */ /* 0x000fca00000000ff */
[----:B------:R0:W-:Y:S01]  /*26e0*/  @P2 STG.E.U16 desc[UR12][R8.64+0x10], R5 ;  /* 0x0000100508002986 */ /* 0x0001e2000c10150c */
[----:B------:R-:W-:Y:S05]  /*26f0*/  @!P3 BRA `(.L_x_36) ;  /* 0x000000000004b947 */ /* 0x000fea0003800000 */
[----:B------:R4:W5:Y:S02]  /*2700*/  LDG.E.LTC128B.U16 R97, desc[UR12][R94.64+0x12] ;  /* 0x0000120c5e617981 */ /* 0x000964000c1e1520 */
.L_x_36:
[----:B------:R-:W-:Y:S05]  /*2710*/  BSYNC B0 ;  /* 0x0000000000007941 */ /* 0x000fea0003800000 */
.L_x_35:
[----:B0----5:R-:W-:Y:S01]  /*2720*/  HADD2.F32 R5, -RZ, R97.H0_H0 ;  /* 0x20000061ff057230 */ /* 0x021fe20000004100 */
[----:B------:R-:W-:Y:S01]  /*2730*/  ISETP.GT.AND P0, PT, R12, 0x8, P0 ;  /* 0x000000080c00780c */ /* 0x000fe20000704270 */
[----:B------:R-:W-:Y:S01]  /*2740*/  @P3 IMAD.MOV.U32 R9, RZ, RZ, R93 ;  /* 0x000000ffff093224 */ /* 0x000fe200078e005d */
[----:B------:R-:W-:Y:S02]  /*2750*/  BSSY B0, `(.L_x_37) ;  /* 0x0000009000007945 */ /* 0x000fe40003800000 */
[----:B------:R-:W-:-:S04]  /*2760*/  FMUL R8, R5, R4 ;  /* 0x0000000405087220 */ /* 0x000fc80000400000 */
[----:B------:R-:W-:-:S05]  /*2770*/  FFMA R8, R29, R0, R8 ;  /* 0x000000001d087223 */ /* 0x000fca0000000008 */
[----:B------:R-:W-:-:S04]  /*2780*/  F2FP.F16.F32.PACK_AB R8, RZ, R8 ;  /* 0x00000008ff08723e */ /* 0x000fc800000000ff */
[----:B------:R-:W-:Y:S01]  /*2790*/  PRMT R5, R8, 0x7610, R5 ;  /* 0x0000761008057816 */ /* 0x000fe20000000005 */
[----:B------:R-:W-:-:S05]  /*27a0*/  @P3 IMAD.MOV.U32 R8, RZ, RZ, R92 ;  /* 0x000000ffff083224 */ /* 0x000fca00078e005c */
[----:B------:R0:W-:Y:S01]  /*27b0*/  @P3 STG.E.U16 desc[UR12][R8.64+0x12], R5 ;  /* 0x0000120508003986 */ /* 0x0001e2000c10150c */
[----:B------:R-:W-:Y:S05]  /*27c0*/  @!P0 BRA `(.L_x_38) ;  /* 0x0000000000048947 */ /* 0x000fea0003800000 */
[----:B------:R0:W5:Y:S02]  /*27d0*/  LDG.E.LTC128B.U16 R97, desc[UR12][R2.64+0x10] ;  /* 0x0000100c02617981 */ /* 0x000164000c1e1520 */
.L_x_38:
[----:B------:R-:W-:Y:S05]  /*27e0*/  BSYNC B0 ;  /* 0x0000000000007941 */ /* 0x000fea0003800000 */
.L_x_37:
[----:B0----5:R-:W-:Y:S01]  /*27f0*/  HADD2.F32 R5, -RZ, R97.H0_H0 ;  /* 0x20000061ff057230 */ /* 0x021fe20000004100 */
[----:B------:R-:W-:Y:S01]  /*2800*/  ISETP.GT.AND P1, PT, R12, 0x8, P1 ;  /* 0x000000080c00780c */ /* 0x000fe20000f24270 */
[----:B------:R-:W-:Y:S03]  /*2810*/  BSSY B0, `(.L_x_39) ;  /* 0x0000007000007945 */ /* 0x000fe60003800000 */
[----:B------:R-:W-:-:S04]  /*2820*/  FMUL R5, R5, R4 ;  /* 0x0000000405057220 */ /* 0x000fc80000400000 */
[----:B------:R-:W-:-:S05]  /*2830*/  FFMA R5, R30, R0, R5 ;  /* 0x000000001e057223 */ /* 0x000fca0000000005 */
[----:B------:R-:W-:-:S05]  /*2840*/  F2FP.F16.F32.PACK_AB R5, RZ, R5 ;  /* 0x00000005ff05723e */ /* 0x000fca00000000ff */
[----:B------:R0:W-:Y:S01]  /*2850*/  @P0 STG.E.U16 desc[UR12][R6.64+0x10], R5 ;  /* 0x0000100506000986 */ /* 0x0001e2000c10150c */
[----:B------:R-:W-:Y:S05]  /*2860*/  @!P1 BRA `(.L_x_40) ;  /* 0x0000000000049947 */ /* 0x000fea0003800000 */
[----:B------:R0:W5:Y:S02]  /*2870*/  LDG.E.LTC128B.U16 R97, desc[UR12][R2.64+0x12] ;  /* 0x0000120c02617981 */ /* 0x000164000c1e1520 */
.L_x_40:
[----:B------:R-:W-:Y:S05]  /*2880*/  BSYNC B0 ;  /* 0x0000000000007941 */ /* 0x000fea0003800000 */
.L_x_39:
        /* <DEDUP_REMOVED lines=10> */
.L_x_42:
[----:B------:R-:W-:Y:S05]  /*2930*/  BSYNC B0 ;  /* 0x0000000000007941 */ /* 0x000fea0003800000 */
.L_x_41:
        /* <DEDUP_REMOVED lines=12> */
.L_x_44:
[----:B------:R-:W-:Y:S05]  /*2a00*/  BSYNC B0 ;  /* 0x0000000000007941 */ /* 0x000fea0003800000 */
.L_x_43:
        /* <DEDUP_REMOVED lines=12> */
.L_x_46:
[----:B------:R-:W-:Y:S05]  /*2ad0*/  BSYNC B0 ;  /* 0x0000000000007941 */ /* 0x000fea0003800000 */
.L_x_45:
        /* <DEDUP_REMOVED lines=9> */
.L_x_48:
[----:B------:R-:W-:Y:S05]  /*2b70*/  BSYNC B0 ;  /* 0x0000000000007941 */ /* 0x000fea0003800000 */
.L_x_47:
        /* <DEDUP_REMOVED lines=10> */
.L_x_50:
[----:B------:R-:W-:Y:S05]  /*2c20*/  BSYNC B0 ;  /* 0x0000000000007941 */ /* 0x000fea0003800000 */
.L_x_49:
        /* <DEDUP_REMOVED lines=12> */
.L_x_52:
[----:B------:R-:W-:Y:S05]  /*2cf0*/  BSYNC B0 ;  /* 0x0000000000007941 */ /* 0x000fea0003800000 */
.L_x_51:
        /* <DEDUP_REMOVED lines=12> */
.L_x_54:
[----:B------:R-:W-:Y:S05]  /*2dc0*/  BSYNC B0 ;  /* 0x0000000000007941 */ /* 0x000fea0003800000 */
.L_x_53:
        /* <DEDUP_REMOVED lines=9> */
.L_x_56:
[----:B------:R-:W-:Y:S05]  /*2e60*/  BSYNC B0 ;  /* 0x0000000000007941 */ /* 0x000fea0003800000 */
.L_x_55:
        /* <DEDUP_REMOVED lines=10> */
.L_x_58:
[----:B------:R-:W-:Y:S05]  /*2f10*/  BSYNC B0 ;  /* 0x0000000000007941 */ /* 0x000fea0003800000 */
.L_x_57:
        /* <DEDUP_REMOVED lines=12> */
.L_x_60:
[----:B------:R-:W-:Y:S05]  /*2fe0*/  BSYNC B0 ;  /* 0x0000000000007941 */ /* 0x000fea0003800000 */
.L_x_59:
        /* <DEDUP_REMOVED lines=12> */
.L_x_62:
[----:B------:R-:W-:Y:S05]  /*30b0*/  BSYNC B0 ;  /* 0x0000000000007941 */ /* 0x000fea0003800000 */
.L_x_61:
        /* <DEDUP_REMOVED lines=9> */
.L_x_64:
[----:B------:R-:W-:Y:S05]  /*3150*/  BSYNC B0 ;  /* 0x0000000000007941 */ /* 0x000fea0003800000 */
.L_x_63:
        /* <DEDUP_REMOVED lines=10> */
.L_x_66:
[----:B------:R-:W-:Y:S05]  /*3200*/  BSYNC B0 ;  /* 0x0000000000007941 */ /* 0x000fea0003800000 */
.L_x_65:
        /* <DEDUP_REMOVED lines=12> */
.L_x_68:
[----:B------:R-:W-:Y:S05]  /*32d0*/  BSYNC B0 ;  /* 0x0000000000007941 */ /* 0x000fea0003800000 */
.L_x_67:
        /* <DEDUP_REMOVED lines=12> */
.L_x_70:
[----:B------:R-:W-:Y:S05]  /*33a0*/  BSYNC B0 ;  /* 0x0000000000007941 */ /* 0x000fea0003800000 */
.L_x_69:
        /* <DEDUP_REMOVED lines=9> */
.L_x_72:
[----:B------:R-:W-:Y:S05]  /*3440*/  BSYNC B0 ;  /* 0x0000000000007941 */ /* 0x000fea0003800000 */
.L_x_71:
        /* <DEDUP_REMOVED lines=10> */
.L_x_74:
[----:B------:R-:W-:Y:S05]  /*34f0*/  BSYNC B0 ;  /* 0x0000000000007941 */ /* 0x000fea0003800000 */
.L_x_73:
        /* <DEDUP_REMOVED lines=12> */
.L_x_76:
[----:B------:R-:W-:Y:S05]  /*35c0*/  BSYNC B0 ;  /* 0x0000000000007941 */ /* 0x000fea0003800000 */
.L_x_75:
        /* <DEDUP_REMOVED lines=12> */
.L_x_78:
[----:B------:R-:W-:Y:S05]  /*3690*/  BSYNC B0 ;  /* 0x0000000000007941 */ /* 0x000fea0003800000 */
.L_x_77:
        /* <DEDUP_REMOVED lines=9> */
.L_x_80:
[----:B------:R-:W-:Y:S05]  /*3730*/  BSYNC B0 ;  /* 0x0000000000007941 */ /* 0x000fea0003800000 */
.L_x_79:
        /* <DEDUP_REMOVED lines=10> */
.L_x_82:
[----:B------:R-:W-:Y:S05]  /*37e0*/  BSYNC B0 ;  /* 0x0000000000007941 */ /* 0x000fea0003800000 */
.L_x_81:
        /* <DEDUP_REMOVED lines=12> */
.L_x_84:
[----:B------:R-:W-:Y:S05]  /*38b0*/  BSYNC B0 ;  /* 0x0000000000007941 */ /* 0x000fea0003800000 */
.L_x_83:
        /* <DEDUP_REMOVED lines=12> */
.L_x_86:
[----:B------:R-:W-:Y:S05]  /*3980*/  BSYNC B0 ;  /* 0x0000000000007941 */ /* 0x000fea0003800000 */
.L_x_85:
        /* <DEDUP_REMOVED lines=9> */
.L_x_88:
[----:B------:R-:W-:Y:S05]  /*3a20*/  BSYNC B0 ;  /* 0x0000000000007941 */ /* 0x000fea0003800000 */
.L_x_87:
        /* <DEDUP_REMOVED lines=10> */
.L_x_90:
[----:B------:R-:W-:Y:S05]  /*3ad0*/  BSYNC B0 ;  /* 0x0000000000007941 */ /* 0x000fea0003800000 */
.L_x_89:
        /* <DEDUP_REMOVED lines=12> */
.L_x_92:
[----:B------:R-:W-:Y:S05]  /*3ba0*/  BSYNC B0 ;  /* 0x0000000000007941 */ /* 0x000fea0003800000 */
.L_x_91:
        /* <DEDUP_REMOVED lines=12> */
.L_x_94:
[----:B------:R-:W-:Y:S05]  /*3c70*/  BSYNC B0 ;  /* 0x0000000000007941 */ /* 0x000fea0003800000 */
.L_x_93:
        /* <DEDUP_REMOVED lines=9> */
.L_x_96:
[----:B------:R-:W-:Y:S05]  /*3d10*/  BSYNC B0 ;  /* 0x0000000000007941 */ /* 0x000fea0003800000 */
.L_x_95:
        /* <DEDUP_REMOVED lines=10> */
.L_x_98:
[----:B------:R-:W-:Y:S05]  /*3dc0*/  BSYNC B0 ;  /* 0x0000000000007941 */ /* 0x000fea0003800000 */
.L_x_97:
        /* <DEDUP_REMOVED lines=12> */
.L_x_100:
[----:B------:R-:W-:Y:S05]  /*3e90*/  BSYNC B0 ;  /* 0x0000000000007941 */ /* 0x000fea0003800000 */
.L_x_99:
        /* <DEDUP_REMOVED lines=12> */
.L_x_102:
[----:B------:R-:W-:Y:S05]  /*3f60*/  BSYNC B0 ;  /* 0x0000000000007941 */ /* 0x000fea0003800000 */
.L_x_101:
        /* <DEDUP_REMOVED lines=9> */
.L_x_104:
[----:B------:R-:W-:Y:S05]  /*4000*/  BSYNC B0 ;  /* 0x0000000000007941 */ /* 0x000fea0003800000 */
.L_x_103:
        /* <DEDUP_REMOVED lines=10> */
.L_x_106:
[----:B------:R-:W-:Y:S05]  /*40b0*/  BSYNC B0 ;  /* 0x0000000000007941 */ /* 0x000fea0003800000 */
.L_x_105:
        /* <DEDUP_REMOVED lines=12> */
.L_x_108:
[----:B------:R-:W-:Y:S05]  /*4180*/  BSYNC B0 ;  /* 0x0000000000007941 */ /* 0x000fea0003800000 */
.L_x_107:
        /* <DEDUP_REMOVED lines=12> */
.L_x_110:
[----:B------:R-:W-:Y:S05]  /*4250*/  BSYNC B0 ;  /* 0x0000000000007941 */ /* 0x000fea0003800000 */
.L_x_109:
        /* <DEDUP_REMOVED lines=9> */
.L_x_112:
[----:B------:R-:W-:Y:S05]  /*42f0*/  BSYNC B0 ;  /* 0x0000000000007941 */ /* 0x000fea0003800000 */
.L_x_111:
        /* <DEDUP_REMOVED lines=10> */
.L_x_114:
[----:B------:R-:W-:Y:S05]  /*43a0*/  BSYNC B0 ;  /* 0x0000000000007941 */ /* 0x000fea0003800000 */
.L_x_113:
        /* <DEDUP_REMOVED lines=12> */
.L_x_116:
[----:B------:R-:W-:Y:S05]  /*4470*/  BSYNC B0 ;  /* 0x0000000000007941 */ /* 0x000fea0003800000 */
.L_x_115:
        /* <DEDUP_REMOVED lines=12> */
.L_x_118:
[----:B------:R-:W-:Y:S05]  /*4540*/  BSYNC B0 ;  /* 0x0000000000007941 */ /* 0x000fea0003800000 */
.L_x_117:
        /* <DEDUP_REMOVED lines=9> */
.L_x_120:
[----:B------:R-:W-:Y:S05]  /*45e0*/  BSYNC B0 ;  /* 0x0000000000007941 */ /* 0x000fea0003800000 */
.L_x_119:
        /* <DEDUP_REMOVED lines=10> */
.L_x_122:
[----:B------:R-:W-:Y:S05]  /*4690*/  BSYNC B0 ;  /* 0x0000000000007941 */ /* 0x000fea0003800000 */
.L_x_121:
        /* <DEDUP_REMOVED lines=12> */
.L_x_124:
[----:B------:R-:W-:Y:S05]  /*4760*/  BSYNC B0 ;  /* 0x0000000000007941 */ /* 0x000fea0003800000 */
.L_x_123:
        /* <DEDUP_REMOVED lines=12> */
.L_x_126:
[----:B------:R-:W-:Y:S05]  /*4830*/  BSYNC B0 ;  /* 0x0000000000007941 */ /* 0x000fea0003800000 */
.L_x_125:
        /* <DEDUP_REMOVED lines=9> */
.L_x_128:
[----:B------:R-:W-:Y:S05]  /*48d0*/  BSYNC B0 ;  /* 0x0000000000007941 */ /* 0x000fea0003800000 */
.L_x_127:
        /* <DEDUP_REMOVED lines=10> */
.L_x_130:
[----:B------:R-:W-:Y:S05]  /*4980*/  BSYNC B0 ;  /* 0x0000000000007941 */ /* 0x000fea0003800000 */
.L_x_129:
        /* <DEDUP_REMOVED lines=12> */
.L_x_132:
[----:B------:R-:W-:Y:S05]  /*4a50*/  BSYNC B0 ;  /* 0x0000000000007941 */ /* 0x000fea0003800000 */
.L_x_131:
        /* <DEDUP_REMOVED lines=12> */
.L_x_134:
[----:B------:R-:W-:Y:S05]  /*4b20*/  BSYNC B0 ;  /* 0x0000000000007941 */ /* 0x000fea0003800000 */
.L_x_133:
        /* <DEDUP_REMOVED lines=9> */
.L_x_136:
[----:B------:R-:W-:Y:S05]  /*4bc0*/  BSYNC B0 ;  /* 0x0000000000007941 */ /* 0x000fea0003800000 */
.L_x_135:
        /* <DEDUP_REMOVED lines=10> */
.L_x_138:
[----:B------:R-:W-:Y:S05]  /*4c70*/  BSYNC B0 ;  /* 0x0000000000007941 */ /* 0x000fea0003800000 */
.L_x_137:
        /* <DEDUP_REMOVED lines=12> */
.L_x_140:
[----:B------:R-:W-:Y:S05]  /*4d40*/  BSYNC B0 ;  /* 0x0000000000007941 */ /* 0x000fea0003800000 */
.L_x_139:
        /* <DEDUP_REMOVED lines=12> */
.L_x_142:
[----:B------:R-:W-:Y:S05]  /*4e10*/  BSYNC B0 ;  /* 0x0000000000007941 */ /* 0x000fea0003800000 */
.L_x_141:
        /* <DEDUP_REMOVED lines=9> */
.L_x_144:
[----:B------:R-:W-:Y:S05]  /*4eb0*/  BSYNC B0 ;  /* 0x0000000000007941 */ /* 0x000fea0003800000 */
.L_x_143:
        /* <DEDUP_REMOVED lines=10> */
.L_x_146:
[----:B------:R-:W-:Y:S05]  /*4f60*/  BSYNC B0 ;  /* 0x0000000000007941 */ /* 0x000fea0003800000 */
.L_x_145:
        /* <DEDUP_REMOVED lines=12> */
.L_x_148:
[----:B------:R-:W-:Y:S05]  /*5030*/  BSYNC B0 ;  /* 0x0000000000007941 */ /* 0x000fea0003800000 */
.L_x_147:
        /* <DEDUP_REMOVED lines=9> */
.L_x_150:
[----:B------:R-:W-:Y:S05]  /*50d0*/  BSYNC B0 ;  /* 0x0000000000007941 */ /* 0x000fea0003800000 */
.L_x_149:
[----:B-----5:R-:W-:Y:S01]  /*50e0*/  HADD2.F32 R5, -RZ, R97.H0_H0 ;  /* 0x20000061ff057230 */ /* 0x020fe20000004100 */
        /* <DEDUP_REMOVED lines=8> */
.L_x_152:
[----:B------:R-:W-:Y:S05]  /*5170*/  BSYNC B0 ;  /* 0x0000000000007941 */ /* 0x000fea0003800000 */
.L_x_151:
[----:B-----5:R-:W-:-:S05]  /*5180*/  HADD2.F32 R97, -RZ, R97.H0_H0 ;  /* 0x20000061ff617230 */ /* 0x020fca0000004100 */
[----:B------:R-:W-:-:S04]  /*5190*/  FMUL R4, R97, R4 ;  /* 0x0000000461047220 */ /* 0x000fc80000400000 */
[----:B------:R-:W-:Y:S01]  /*51a0*/  FFMA R4, R87, R0, R4 ;  /* 0x0000000057047223 */ /* 0x000fe20000000004 */
[----:B------:R-:W-:Y:S06]  /*51b0*/  @!P1 EXIT ;  /* 0x000000000000994d */ /* 0x000fec0003800000 */
[----:B------:R-:W-:-:S05]  /*51c0*/  F2FP.F16.F32.PACK_AB R4, RZ, R4 ;  /* 0x00000004ff04723e */ /* 0x000fca00000000ff */
[----:B------:R-:W-:Y:S01]  /*51d0*/  STG.E.U16 desc[UR12][R6.64+0xf2], R4 ;  /* 0x0000f20406007986 */ /* 0x000fe2000c10150c */
[----:B------:R-:W-:Y:S05]  /*51e0*/  EXIT ;  /* 0x000000000000794d */ /* 0x000fea0003800000 */
.L_x_28:
[----:B------:R-:W-:Y:S01]  /*51f0*/  ISETP.GT.AND P3, PT, R10, 0x1, PT ;  /* 0x000000010a00780c */ /* 0x000fe20003f64270 */
[----:B------:R-:W-:Y:S01]  /*5200*/  ULDC.64 UR4, c[0x0][0x650] ;  /* 0x0001940000047ab9 */ /* 0x000fe20000000a00 */
[-C--:B------:R-:W-:Y:S01]  /*5210*/  FMUL R24, R24, R0.reuse ;  /* 0x0000000018187220 */ /* 0x080fe20000400000 */
[-C--:B------:R-:W-:Y:S01]  /*5220*/  FMUL R25, R25, R0.reuse ;  /* 0x0000000019197220 */ /* 0x080fe20000400000 */
[----:B------:R-:W-:Y:S01]  /*5230*/  ISETP.GT.AND P1, PT, R12, RZ, P3 ;  /* 0x000000ff0c00720c */ /* 0x000fe20001f24270 */
[-C--:B------:R-:W-:Y:S01]  /*5240*/  FMUL R26, R26, R0.reuse ;  /* 0x000000001a1a7220 */ /* 0x080fe20000400000 */
[----:B------:R-:W-:Y:S01]  /*5250*/  LEA R2, P4, R14, UR4, 0x1 ;  /* 0x000000040e027c11 */ /* 0x000fe2000f8808ff */
[----:B------:R-:W-:Y:S01]  /*5260*/  FMUL R27, R27, R0 ;  /* 0x000000001b1b7220 */ /* 0x000fe20000400000 */
[----:B------:R-:W-:Y:S01]  /*5270*/  F2FP.F16.F32.PACK_AB R24, RZ, R24 ;  /* 0x00000018ff18723e */ /* 0x000fe200000000ff */
[-C--:B------:R-:W-:Y:S01]  /*5280*/  FMUL R28, R28, R0.reuse ;  /* 0x000000001c1c7220 */ /* 0x080fe20000400000 */
[----:B------:R-:W-:Y:S01]  /*5290*/  LEA.HI.X R3, R14, UR5, R91, 0x1, P4 ;  /* 0x000000050e037c11 */ /* 0x000fe2000a0f0c5b */
[-C--:B------:R-:W-:Y:S01]  /*52a0*/  FMUL R29, R29, R0.reuse ;  /* 0x000000001d1d7220 */ /* 0x080fe20000400000 */
[----:B------:R-:W-:Y:S01]  /*52b0*/  F2FP.F16.F32.PACK_AB R25, RZ, R25 ;  /* 0x00000019ff19723e */ /* 0x000fe200000000ff */
[-C--:B------:R-:W-:Y:S01]  /*52c0*/  FMUL R30, R30, R0.reuse ;  /* 0x000000001e1e7220 */ /* 0x080fe20000400000 */
[----:B------:R-:W-:Y:S01]  /*52d0*/  SHF.L.U64.HI R5, R21, 0x1, R20 ;  /* 0x0000000115057819 */ /* 0x000fe20000010214 */
[----:B------:R-:W-:Y:S01]  /*52e0*/  @P2 STG.E.U16 desc[UR12][R2.64], R24 ;  /* 0x0000001802002986 */ /* 0x000fe2000c10150c */
[----:B------:R-:W-:Y:S01]  /*52f0*/  ISETP.GT.AND P2, PT, R12, 0x8, P0 ;  /* 0x000000080c00780c */ /* 0x000fe20000744270 */
[----:B------:R-:W-:Y:S01]  /*5300*/  FMUL R31, R31, R0 ;  /* 0x000000001f1f7220 */ /* 0x000fe20000400000 */
[----:B------:R-:W-:Y:S01]  /*5310*/  LEA R4, P5, R21, R2, 0x1 ;  /* 0x0000000215047211 */ /* 0x000fe200078a08ff */
[----:B------:R-:W-:Y:S01]  /*5320*/  @P1 STG.E.U16 desc[UR12][R2.64+0x2], R25 ;  /* 0x0000021902001986 */ /* 0x000fe2000c10150c */
[----:B------:R-:W-:Y:S01]  /*5330*/  ISETP.GT.AND P1, PT, R10, 0x8, PT ;  /* 0x000000080a00780c */ /* 0x000fe20003f24270 */
[-C--:B------:R-:W-:Y:S01]  /*5340*/  FMUL R32, R32, R0.reuse ;  /* 0x0000000020207220 */ /* 0x080fe20000400000 */
[----:B------:R-:W-:Y:S01]  /*5350*/  ISETP.GT.AND P3, PT, R12, 0x8, P3 ;  /* 0x000000080c00780c */ /* 0x000fe20001f64270 */
[----:B------:R-:W-:Y:S01]  /*5360*/  IMAD.X R5, R5, 0x1, R3, P5 ;  /* 0x0000000105057824 */ /* 0x000fe200028e0603 */
[----:B------:R-:W-:Y:S01]  /*5370*/  ISETP.GT.AND P0, PT, R10, 0x9, PT ;  /* 0x000000090a00780c */ /* 0x000fe20003f04270 */
[-C--:B------:R-:W-:Y:S01]  /*5380*/  FMUL R33, R33, R0.reuse ;  /* 0x0000000021217220 */ /* 0x080fe20000400000 */
[----:B------:R-:W-:Y:S01]  /*5390*/  ISETP.GT.AND P4, PT, R12, RZ, P1 ;  /* 0x000000ff0c00720c */ /* 0x000fe20000f84270 */
[-C--:B------:R-:W-:Y:S01]  /*53a0*/  FMUL R34, R34, R0.reuse ;  /* 0x0000000022227220 */ /* 0x080fe20000400000 */
[----:B------:R-:W-:Y:S01]  /*53b0*/  ISETP.GT.AND P5, PT, R12, RZ, P0 ;  /* 0x000000ff0c00720c */ /* 0x000fe200007a4270 */
[----:B------:R-:W-:Y:S01]  /*53c0*/  FMUL R35, R35, R0 ;  /* 0x0000000023237220 */ /* 0x000fe20000400000 */
[----:B------:R-:W-:Y:S01]  /*53d0*/  F2FP.F16.F32.PACK_AB R26, RZ, R26 ;  /* 0x0000001aff1a723e */ /* 0x000fe200000000ff */
[-C--:B------:R-:W-:Y:S01]  /*53e0*/  FMUL R36, R36, R0.reuse ;  /* 0x0000000024247220 */ /* 0x080fe20000400000 */
[----:B------:R-:W-:Y:S01]  /*53f0*/  F2FP.F16.F32.PACK_AB R27, RZ, R27 ;  /* 0x0000001bff1b723e */ /* 0x000fe200000000ff */
[----:B------:R-:W-:Y:S01]  /*5400*/  FMUL R37, R37, R0 ;  /* 0x0000000025257220 */ /* 0x000fe20000400000 */
[----:B------:R-:W-:Y:S01]  /*5410*/  F2FP.F16.F32.PACK_AB R28, RZ, R28 ;  /* 0x0000001cff1c723e */ /* 0x000fe200000000ff */
[----:B------:R-:W-:Y:S01]  /*5420*/  @P2 STG.E.U16 desc[UR12][R4.64], R26 ;  /* 0x0000001a04002986 */ /* 0x000fe2000c10150c */
[----:B------:R-:W-:Y:S01]  /*5430*/  ISETP.GT.AND P1, PT, R12, 0x8, P1 ;  /* 0x000000080c00780c */ /* 0x000fe20000f24270 */
[-C--:B------:R-:W-:Y:S01]  /*5440*/  FMUL R38, R38, R0.reuse ;  /* 0x0000000026267220 */ /* 0x080fe20000400000 */
[----:B------:R-:W-:Y:S01]  /*5450*/  F2FP.F16.F32.PACK_AB R29, RZ, R29 ;  /* 0x0000001dff1d723e */ /* 0x000fe200000000ff */
[----:B------:R-:W-:Y:S01]  /*5460*/  @P3 STG.E.U16 desc[UR12][R4.64+0x2], R27 ;  /* 0x0000021b04003986 */ /* 0x000fe2000c10150c */
[----:B------:R-:W-:Y:S01]  /*5470*/  ISETP.GT.AND P3, PT, R10, 0x10, PT ;  /* 0x000000100a00780c */ /* 0x000fe20003f64270 */
[-C--:B------:R-:W-:Y:S01]  /*5480*/  FMUL R39, R39, R0.reuse ;  /* 0x0000000027277220 */ /* 0x080fe20000400000 */
[----:B------:R-:W-:Y:S01]  /*5490*/  ISETP.GT.AND P2, PT, R12, 0x8, P0 ;  /* 0x000000080c00780c */ /* 0x000fe20000744270 */
[----:B------:R-:W-:Y:S01]  /*54a0*/  @P4 STG.E.U16 desc[UR12][R2.64+0x10], R28 ;  /* 0x0000101c02004986 */ /* 0x000fe2000c10150c */
[----:B------:R-:W-:Y:S01]  /*54b0*/  ISETP.GT.AND P0, PT, R10, 0x11, PT ;  /* 0x000000110a00780c */ /* 0x000fe20003f04270 */
[-C--:B------:R-:W-:Y:S01]  /*54c0*/  FMUL R40, R40, R0.reuse ;  /* 0x0000000028287220 */ /* 0x080fe20000400000 */
[C---:B------:R-:W-:Y:S01]  /*54d0*/  ISETP.GT.AND P4, PT, R12.reuse, RZ, P3 ;  /* 0x000000ff0c00720c */ /* 0x040fe20001f84270 */
[----:B------:R-:W-:Y:S01]  /*54e0*/  @P5 STG.E.U16 desc[UR12][R2.64+0x12], R29 ;  /* 0x0000121d02005986 */ /* 0x000fe2000c10150c */
        /* <DEDUP_REMOVED lines=153> */
[----:B------:R-:W-:Y:S01]  /*5e80*/  FMUL R0, R87, R0 ;  /* 0x0000000057007220 */ /* 0x000fe20000400000 */
[----:B------:R-:W-:Y:S01]  /*5e90*/  ISETP.GT.AND P2, PT, R12, 0x8, P0 ;  /* 0x000000080c00780c */ /* 0x000fe20000744270 */
[----:B------:R-:W-:Y:S01]  /*5ea0*/  @P4 STG.E.U16 desc[UR12][R2.64+0x90], R60 ;  /* 0x0000903c02004986 */ /* 0x000fe2000c10150c */
[----:B------:R-:W-:-:S02]  /*5eb0*/  ISETP.GT.AND P0, PT, R10, 0x51, PT ;  /* 0x000000510a00780c */ /* 0x000fc40003f04270 */
[C---:B------:R-:W-:Y:S01]  /*5ec0*/  ISETP.GT.AND P4, PT, R12.reuse, RZ, P3 ;  /* 0x000000ff0c00720c */ /* 0x040fe20001f84270 */
[----:B------:R-:W-:Y:S01]  /*5ed0*/  @P5 STG.E.U16 desc[UR12][R2.64+0x92], R61 ;  /* 0x0000923d02005986 */ /* 0x000fe2000c10150c */
[C---:B------:R-:W-:Y:S02]  /*5ee0*/  ISETP.GT.AND P5, PT, R12.reuse, RZ, P0 ;  /* 0x000000ff0c00720c */ /* 0x040fe400007a4270 */
[----:B------:R-:W-:Y:S02]  /*5ef0*/  F2FP.F16.F32.PACK_AB R62, RZ, R62 ;  /* 0x0000003eff3e723e */ /* 0x000fe400000000ff */
[----:B------:R-:W-:Y:S02]  /*5f00*/  F2FP.F16.F32.PACK_AB R63, RZ, R63 ;  /* 0x0000003fff3f723e */ /* 0x000fe400000000ff */
[----:B------:R-:W-:Y:S01]  /*5f10*/  F2FP.F16.F32.PACK_AB R64, RZ, R64 ;  /* 0x00000040ff40723e */ /* 0x000fe200000000ff */
[----:B------:R-:W-:Y:S01]  /*5f20*/  @P1 STG.E.U16 desc[UR12][R4.64+0x90], R62 ;  /* 0x0000903e04001986 */ /* 0x000fe2000c10150c */
[----:B------:R-:W-:-:S02]  /*5f30*/  ISETP.GT.AND P1, PT, R12, 0x8, P3 ;  /* 0x000000080c00780c */ /* 0x000fc40001f24270 */
[----:B------:R-:W-:Y:S01]  /*5f40*/  F2FP.F16.F32.PACK_AB R65, RZ, R65 ;  /* 0x00000041ff41723e */ /* 0x000fe200000000ff */
[----:B------:R-:W-:Y:S01]  /*5f50*/  @P2 STG.E.U16 desc[UR12][R4.64+0x92], R63 ;  /* 0x0000923f04002986 */ /* 0x000fe2000c10150c */
[----:B------:R-:W-:Y:S02]  /*5f60*/  ISETP.GT.AND P2, PT, R10, 0x58, PT ;  /* 0x000000580a00780c */ /* 0x000fe40003f44270 */
[----:B------:R-:W-:Y:S01]  /*5f70*/  ISETP.GT.AND P0, PT, R12, 0x8, P0 ;  /* 0x000000080c00780c */ /* 0x000fe20000704270 */
[----:B------:R-:W-:Y:S01]  /*5f80*/  @P4 STG.E.U16 desc[UR12][R2.64+0xa0], R64 ;  /* 0x0000a04002004986 */ /* 0x000fe2000c10150c */
[----:B------:R-:W-:Y:S02]  /*5f90*/  ISETP.GT.AND P3, PT, R10, 0x59, PT ;  /* 0x000000590a00780c */ /* 0x000fe40003f64270 */
[C---:B------:R-:W-:Y:S01]  /*5fa0*/  ISETP.GT.AND P4, PT, R12.reuse, RZ, P2 ;  /* 0x000000ff0c00720c */ /* 0x040fe20001784270 */
[----:B------:R-:W-:Y:S01]  /*5fb0*/  @P5 STG.E.U16 desc[UR12][R2.64+0xa2], R65 ;  /* 0x0000a24102005986 */ /* 0x000fe2000c10150c */
[----:B------:R-:W-:-:S02]  /*5fc0*/  ISETP.GT.AND P5, PT, R12, RZ, P3 ;  /* 0x000000ff0c00720c */ /* 0x000fc40001fa4270 */
[----:B------:R-:W-:Y:S02]  /*5fd0*/  F2FP.F16.F32.PACK_AB R66, RZ, R66 ;  /* 0x00000042ff42723e */ /* 0x000fe400000000ff */
[----:B------:R-:W-:Y:S02]  /*5fe0*/  F2FP.F16.F32.PACK_AB R67, RZ, R67 ;  /* 0x00000043ff43723e */ /* 0x000fe400000000ff */
[----:B------:R-:W-:Y:S01]  /*5ff0*/  F2FP.F16.F32.PACK_AB R68, RZ, R68 ;  /* 0x00000044ff44723e */ /* 0x000fe200000000ff */
[----:B------:R-:W-:Y:S01]  /*6000*/  @P1 STG.E.U16 desc[UR12][R4.64+0xa0], R66 ;  /* 0x0000a04204001986 */ /* 0x000fe2000c10150c */
[C---:B------:R-:W-:Y:S02]  /*6010*/  ISETP.GT.AND P1, PT, R12.reuse, 0x8, P2 ;  /* 0x000000080c00780c */ /* 0x040fe40001724270 */
[----:B------:R-:W-:Y:S01]  /*6020*/  F2FP.F16.F32.PACK_AB R69, RZ, R69 ;  /* 0x00000045ff45723e */ /* 0x000fe200000000ff */
[----:B------:R-:W-:Y:S01]  /*6030*/  @P0 STG.E.U16 desc[UR12][R4.64+0xa2], R67 ;  /* 0x0000a24304000986 */ /* 0x000fe2000c10150c */
[----:B------:R-:W-:-:S02]  /*6040*/  ISETP.GT.AND P2, PT, R12, 0x8, P3 ;  /* 0x000000080c00780c */ /* 0x000fc40001f44270 */
[C---:B------:R-:W-:Y:S01]  /*6050*/  ISETP.GT.AND P3, PT, R10.reuse, 0x60, PT ;  /* 0x000000600a00780c */ /* 0x040fe20003f64270 */
[----:B------:R-:W-:Y:S01]  /*6060*/  @P4 STG.E.U16 desc[UR12][R2.64+0xb0], R68 ;  /* 0x0000b04402004986 */ /* 0x000fe2000c10150c */
[----:B------:R-:W-:Y:S02]  /*6070*/  ISETP.GT.AND P0, PT, R10, 0x61, PT ;  /* 0x000000610a00780c */ /* 0x000fe40003f04270 */
[C---:B------:R-:W-:Y:S01]  /*6080*/  ISETP.GT.AND P4, PT, R12.reuse, RZ, P3 ;  /* 0x000000ff0c00720c */ /* 0x040fe20001f84270 */
[----:B------:R-:W-:Y:S01]  /*6090*/  @P5 STG.E.U16 desc[UR12][R2.64+0xb2], R69 ;  /* 0x0000b24502005986 */ /* 0x000fe2000c10150c */
[----:B------:R-:W-:Y:S02]  /*60a0*/  ISETP.GT.AND P5, PT, R12, RZ, P0 ;  /* 0x000000ff0c00720c */ /* 0x000fe400007a4270 */
[----:B------:R-:W-:Y:S02]  /*60b0*/  F2FP.F16.F32.PACK_AB R70, RZ, R70 ;  /* 0x00000046ff46723e */ /* 0x000fe400000000ff */
[----:B------:R-:W-:-:S02]  /*60c0*/  F2FP.F16.F32.PACK_AB R71, RZ, R71 ;  /* 0x00000047ff47723e */ /* 0x000fc400000000ff */
[----:B------:R-:W-:Y:S01]  /*60d0*/  F2FP.F16.F32.PACK_AB R72, RZ, R72 ;  /* 0x00000048ff48723e */ /* 0x000fe200000000ff */
[----:B------:R-:W-:Y:S01]  /*60e0*/  @P1 STG.E.U16 desc[UR12][R4.64+0xb0], R70 ;  /* 0x0000b04604001986 */ /* 0x000fe2000c10150c */
[----:B------:R-:W-:Y:S02]  /*60f0*/  F2FP.F16.F32.PACK_AB R73, RZ, R73 ;  /* 0x00000049ff49723e */ /* 0x000fe400000000ff */
[C---:B------:R-:W-:Y:S01]  /*6100*/  ISETP.GT.AND P1, PT, R12.reuse, 0x8, P3 ;  /* 0x000000080c00780c */ /* 0x040fe20001f24270 */
[----:B------:R-:W-:Y:S01]  /*6110*/  @P2 STG.E.U16 desc[UR12][R4.64+0xb2], R71 ;  /* 0x0000b24704002986 */ /* 0x000fe2000c10150c */
[----:B------:R-:W-:Y:S02]  /*6120*/  ISETP.GT.AND P0, PT, R12, 0x8, P0 ;  /* 0x000000080c00780c */ /* 0x000fe40000704270 */
[----:B------:R-:W-:Y:S01]  /*6130*/  F2FP.F16.F32.PACK_AB R74, RZ, R74 ;  /* 0x0000004aff4a723e */ /* 0x000fe200000000ff */
[----:B------:R-:W-:Y:S01]  /*6140*/  @P4 STG.E.U16 desc[UR12][R2.64+0xc0], R72 ;  /* 0x0000c04802004986 */ /* 0x000fe2000c10150c */
[----:B------:R-:W-:-:S02]  /*6150*/  ISETP.GT.AND P4, PT, R10, 0x68, PT ;  /* 0x000000680a00780c */ /* 0x000fc40003f84270 */
[----:B------:R-:W-:Y:S01]  /*6160*/  F2FP.F16.F32.PACK_AB R75, RZ, R75 ;  /* 0x0000004bff4b723e */ /* 0x000fe200000000ff */
[----:B------:R-:W-:Y:S01]  /*6170*/  @P5 STG.E.U16 desc[UR12][R2.64+0xc2], R73 ;  /* 0x0000c24902005986 */ /* 0x000fe2000c10150c */
[----:B------:R-:W-:Y:S02]  /*6180*/  ISETP.GT.AND P5, PT, R10, 0x69, PT ;  /* 0x000000690a00780c */ /* 0x000fe40003fa4270 */
[C---:B------:R-:W-:Y:S01]  /*6190*/  ISETP.GT.AND P2, PT, R12.reuse, RZ, P4 ;  /* 0x000000ff0c00720c */ /* 0x040fe20002744270 */
[----:B------:R-:W-:Y:S01]  /*61a0*/  @P1 STG.E.U16 desc[UR12][R4.64+0xc0], R74 ;  /* 0x0000c04a04001986 */ /* 0x000fe2000c10150c */
[----:B------:R-:W-:Y:S02]  /*61b0*/  ISETP.GT.AND P6, PT, R12, RZ, P5 ;  /* 0x000000ff0c00720c */ /* 0x000fe40002fc4270 */
[----:B------:R-:W-:Y:S01]  /*61c0*/  F2FP.F16.F32.PACK_AB R76, RZ, R76 ;  /* 0x0000004cff4c723e */ /* 0x000fe200000000ff */
[----:B------:R-:W-:Y:S01]  /*61d0*/  @P0 STG.E.U16 desc[UR12][R4.64+0xc2], R75 ;  /* 0x0000c24b04000986 */ /* 0x000fe2000c10150c */
[----:B------:R-:W-:-:S02]  /*61e0*/  F2FP.F16.F32.PACK_AB R77, RZ, R77 ;  /* 0x0000004dff4d723e */ /* 0x000fc400000000ff */
[----:B------:R-:W-:Y:S02]  /*61f0*/  ISETP.GT.AND P3, PT, R10, 0x70, PT ;  /* 0x000000700a00780c */ /* 0x000fe40003f64270 */
[----:B------:R-:W-:Y:S02]  /*6200*/  ISETP.GT.AND P4, PT, R12, 0x8, P4 ;  /* 0x000000080c00780c */ /* 0x000fe40002784270 */
[----:B------:R-:W-:Y:S01]  /*6210*/  F2FP.F16.F32.PACK_AB R78, RZ, R78 ;  /* 0x0000004eff4e723e */ /* 0x000fe200000000ff */
[----:B------:R-:W-:Y:S01]  /*6220*/  @P2 STG.E.U16 desc[UR12][R2.64+0xd0], R76 ;  /* 0x0000d04c02002986 */ /* 0x000fe2000c10150c */
[----:B------:R-:W-:Y:S02]  /*6230*/  ISETP.GT.AND P2, PT, R10, 0x71, PT ;  /* 0x000000710a00780c */ /* 0x000fe40003f44270 */
[----:B------:R-:W-:Y:S01]  /*6240*/  F2FP.F16.F32.PACK_AB R79, RZ, R79 ;  /* 0x0000004fff4f723e */ /* 0x000fe200000000ff */
[----:B------:R-:W-:Y:S01]  /*6250*/  @P6 STG.E.U16 desc[UR12][R2.64+0xd2], R77 ;  /* 0x0000d24d02006986 */ /* 0x000fe2000c10150c */
[----:B------:R-:W-:-:S02]  /*6260*/  ISETP.GT.AND P6, PT, R12, 0x8, P5 ;  /* 0x000000080c00780c */ /* 0x000fc40002fc4270 */
[----:B------:R-:W-:Y:S02]  /*6270*/  ISETP.GT.AND P5, PT, R12, RZ, P3 ;  /* 0x000000ff0c00720c */ /* 0x000fe40001fa4270 */
[----:B------:R-:W-:Y:S01]  /*6280*/  F2FP.F16.F32.PACK_AB R80, RZ, R80 ;  /* 0x00000050ff50723e */ /* 0x000fe200000000ff */
[----:B------:R-:W-:Y:S01]  /*6290*/  @P4 STG.E.U16 desc[UR12][R4.64+0xd0], R78 ;  /* 0x0000d04e04004986 */ /* 0x000fe2000c10150c */
[C---:B------:R-:W-:Y:S02]  /*62a0*/  ISETP.GT.AND P1, PT, R10.reuse, 0x78, PT ;  /* 0x000000780a00780c */ /* 0x040fe40003f24270 */
[----:B------:R-:W-:Y:S02]  /*62b0*/  ISETP.GT.AND P0, PT, R10, 0x79, PT ;  /* 0x000000790a00780c */ /* 0x000fe40003f04270 */
[C---:B------:R-:W-:Y:S02]  /*62c0*/  ISETP.GT.AND P4, PT, R12.reuse, RZ, P2 ;  /* 0x000000ff0c00720c */ /* 0x040fe40001784270 */
[C---:B------:R-:W-:Y:S01]  /*62d0*/  ISETP.GT.AND P3, PT, R12.reuse, 0x8, P3 ;  /* 0x000000080c00780c */ /* 0x040fe20001f64270 */
[----:B------:R-:W-:Y:S01]  /*62e0*/  @P6 STG.E.U16 desc[UR12][R4.64+0xd2], R79 ;  /* 0x0000d24f04006986 */ /* 0x000fe2000c10150c */
[----:B------:R-:W-:-:S02]  /*62f0*/  ISETP.GT.AND P2, PT, R12, 0x8, P2 ;  /* 0x000000080c00780c */ /* 0x000fc40001744270 */
[C---:B------:R-:W-:Y:S01]  /*6300*/  ISETP.GT.AND P6, PT, R12.reuse, RZ, P0 ;  /* 0x000000ff0c00720c */ /* 0x040fe200007c4270 */
[----:B------:R-:W-:Y:S01]  /*6310*/  @P5 STG.E.U16 desc[UR12][R2.64+0xe0], R80 ;  /* 0x0000e05002005986 */ /* 0x000fe2000c10150c */
[C---:B------:R-:W-:Y:S02]  /*6320*/  ISETP.GT.AND P5, PT, R12.reuse, RZ, P1 ;  /* 0x000000ff0c00720c */ /* 0x040fe40000fa4270 */
[C---:B------:R-:W-:Y:S02]  /*6330*/  ISETP.GT.AND P1, PT, R12.reuse, 0x8, P1 ;  /* 0x000000080c00780c */ /* 0x040fe40000f24270 */
[----:B------:R-:W-:Y:S02]  /*6340*/  F2FP.F16.F32.PACK_AB R81, RZ, R81 ;  /* 0x00000051ff51723e */ /* 0x000fe400000000ff */
[----:B------:R-:W-:Y:S02]  /*6350*/  F2FP.F16.F32.PACK_AB R82, RZ, R82 ;  /* 0x00000052ff52723e */ /* 0x000fe400000000ff */
[----:B------:R-:W-:Y:S01]  /*6360*/  F2FP.F16.F32.PACK_AB R83, RZ, R83 ;  /* 0x00000053ff53723e */ /* 0x000fe200000000ff */
[----:B------:R-:W-:Y:S01]  /*6370*/  @P4 STG.E.U16 desc[UR12][R2.64+0xe2], R81 ;  /* 0x0000e25102004986 */ /* 0x000fe2000c10150c */
[----:B------:R-:W-:-:S02]  /*6380*/  ISETP.GT.AND P0, PT, R12, 0x8, P0 ;  /* 0x000000080c00780c */ /* 0x000fc40000704270 */
[----:B------:R-:W-:Y:S01]  /*6390*/  F2FP.F16.F32.PACK_AB R84, RZ, R84 ;  /* 0x00000054ff54723e */ /* 0x000fe200000000ff */
[----:B------:R-:W-:Y:S01]  /*63a0*/  @P3 STG.E.U16 desc[UR12][R4.64+0xe0], R82 ;  /* 0x0000e05204003986 */ /* 0x000fe2000c10150c */
[----:B------:R-:W-:Y:S02]  /*63b0*/  F2FP.F16.F32.PACK_AB R85, RZ, R85 ;  /* 0x00000055ff55723e */ /* 0x000fe400000000ff */
[----:B------:R-:W-:Y:S01]  /*63c0*/  F2FP.F16.F32.PACK_AB R86, RZ, R86 ;  /* 0x00000056ff56723e */ /* 0x000fe200000000ff */
[----:B------:R-:W-:Y:S04]  /*63d0*/  @P2 STG.E.U16 desc[UR12][R4.64+0xe2], R83 ;  /* 0x0000e25304002986 */ /* 0x000fe8000c10150c */
[----:B------:R-:W-:Y:S04]  /*63e0*/  @P5 STG.E.U16 desc[UR12][R2.64+0xf0], R84 ;  /* 0x0000f05402005986 */ /* 0x000fe8000c10150c */
[----:B------:R0:W-:Y:S02]  /*63f0*/  @P6 STG.E.U16 desc[UR12][R2.64+0xf2], R85 ;  /* 0x0000f25502006986 */ /* 0x0001e4000c10150c */
[----:B0-----:R-:W-:-:S02]  /*6400*/  @P1 IMAD.MOV.U32 R2, RZ, RZ, R4 ;  /* 0x000000ffff021224 */ /* 0x001fc400078e0004 */
[----:B------:R-:W-:-:S05]  /*6410*/  @P1 IMAD.MOV.U32 R3, RZ, RZ, R5 ;  /* 0x000000ffff031224 */ /* 0x000fca00078e0005 */
[----:B------:R0:W-:Y:S01]  /*6420*/  @P1 STG.E.U16 desc[UR12][R2.64+0xf0], R86 ;  /* 0x0000f05602001986 */ /* 0x0001e2000c10150c */
[----:B------:R-:W-:Y:S05]  /*6430*/  @!P0 EXIT ;  /* 0x000000000000894d */ /* 0x000fea0003800000 */
[----:B------:R-:W-:-:S05]  /*6440*/  F2FP.F16.F32.PACK_AB R0, RZ, R0 ;  /* 0x00000000ff00723e */ /* 0x000fca00000000ff */
[----:B------:R-:W-:Y:S01]  /*6450*/  STG.E.U16 desc[UR12][R4.64+0xf2], R0 ;  /* 0x0000f20004007986 */ /* 0x000fe2000c10150c */
[----:B------:R-:W-:Y:S05]  /*6460*/  EXIT ;  /* 0x000000000000794d */ /* 0x000fea0003800000 */
.L_x_14:
[----:B------:R-:W-:-:S13]  /*6470*/  ISETP.NE.AND P0, PT, R14, RZ, PT ;  /* 0x000000ff0e00720c */ /* 0x000fda0003f05270 */
[----:B------:R-:W-:Y:S05]  /*6480*/  @P0 EXIT ;  /* 0x000000000000094d */ /* 0x000fea0003800000 */
[----:B------:R-:W2:Y:S01]  /*6490*/  LDC R2, c[0x0][0x294] ;  /* 0x0000a500ff027b82 */ /* 0x000ea20000000800 */
[----:B------:R-:W-:Y:S01]  /*64a0*/  ELECT P0, URZ, PT ;  /* 0x00000000003f782f */ /* 0x000fe20003800000 */
[----:B--2--5:R-:W-:-:S05]  /*64b0*/  VIADD R0, R2, 0x1f ;  /* 0x0000001f02007836 */ /* 0x024fca0000000000 */
[----:B------:R-:W-:-:S04]  /*64c0*/  SHF.R.S32.HI R13, RZ, 0x1f, R0 ;  /* 0x0000001fff0d7819 */ /* 0x000fc80000011400 */
[----:B------:R-:W-:-:S04]  /*64d0*/  LEA.HI R13, R13, R0, RZ, 0x5 ;  /* 0x000000000d0d7211 */ /* 0x000fc800078f28ff */
[----:B------:R-:W-:Y:S01]  /*64e0*/  SHF.R.S32.HI R13, RZ, 0x5, R13 ;  /* 0x00000005ff0d7819 */ /* 0x000fe2000001140d */
[----:B------:R-:W-:Y:S06]  /*64f0*/  @!P0 BRA `(.L_x_153) ;  /* 0x0000000800348947 */ /* 0x000fec0003800000 */
[----:B------:R-:W-:-:S13]  /*6500*/  ISETP.GE.AND P0, PT, R2, 0x1, PT ;  /* 0x000000010200780c */ /* 0x000fda0003f06270 */
[----:B------:R-:W-:Y:S05]  /*6510*/  @!P0 BRA `(.L_x_153) ;  /* 0x00000008002c8947 */ /* 0x000fea0003800000 */
[----:B------:R-:W0:Y:S01]  /*6520*/  S2R R2, SR_CgaCtaId ;  /* 0x0000000000027919 */ /* 0x000e220000008800 */
[----:B------:R-:W1:Y:S01]  /*6530*/  LDC.64 R14, c[0x0][0x4f8] ;  /* 0x00013e00ff0e7b82 */ /* 0x000e620000000a00 */
[----:B------:R-:W-:Y:S01]  /*6540*/  ULDC.64 UR4, c[0x0][0x4c0] ;  /* 0x0001300000047ab9 */ /* 0x000fe20000000a00 */
[----:B------:R-:W-:Y:S01]  /*6550*/  LOP3.LUT P0, RZ, R10, 0x1f, RZ, 0xc0, !PT ;  /* 0x0000001f0aff7812 */ /* 0x000fe2000780c0ff */
[----:B------:R-:W-:Y:S01]  /*6560*/  IMAD.SHL.U32 R11, R11, 0x80, RZ ;  /* 0x000000800b0b7824 */ /* 0x000fe200078e00ff */
[C---:B------:R-:W-:Y:S01]  /*6570*/  ISETP.NE.AND P2, PT, R12.reuse, RZ, PT ;  /* 0x000000ff0c00720c */ /* 0x040fe20003f45270 */
[----:B---3--:R-:W-:Y:S01]  /*6580*/  IMAD.MOV.U32 R4, RZ, RZ, 0x1 ;  /* 0x00000001ff047424 */ /* 0x008fe200078e00ff */
[----:B------:R-:W-:Y:S01]  /*6590*/  ISETP.NE.OR P0, PT, R12, RZ, !P0 ;  /* 0x000000ff0c00720c */ /* 0x000fe20004705670 */
[----:B------:R-:W-:Y:S01]  /*65a0*/  IMAD.SHL.U32 R12, R7, 0x40, RZ ;  /* 0x00000040070c7824 */ /* 0x000fe200078e00ff */
[----:B------:R-:W2:Y:S01]  /*65b0*/  LDC R0, c[0x0][0x500] ;  /* 0x00014000ff007b82 */ /* 0x000ea20000000800 */
[----:B------:R-:W-:Y:S01]  /*65c0*/  LOP3.LUT R17, R3, 0x2, RZ, 0xfc, !PT ;  /* 0x0000000203117812 */ /* 0x000fe200078efcff */
[----:B------:R-:W-:-:S02]  /*65d0*/  IMAD.MOV.U32 R6, RZ, RZ, R13 ;  /* 0x000000ffff067224 */ /* 0x000fc400078e000d */
[----:B------:R-:W-:Y:S02]  /*65e0*/  IMAD.MOV.U32 R18, RZ, RZ, RZ ;  /* 0x000000ffff127224 */ /* 0x000fe400078e00ff */
[----:B------:R-:W-:Y:S02]  /*65f0*/  VIADD R19, R11, 0x40 ;  /* 0x000000400b137836 */ /* 0x000fe40000000000 */
[----:B-1----:R-:W-:Y:S01]  /*6600*/  IMAD R14, R9, UR4, R14 ;  /* 0x00000004090e7c24 */ /* 0x002fe2000f8e020e */
[----:B------:R-:W-:Y:S01]  /*6610*/  ULDC UR4, c[0x0][0x4c8] ;  /* 0x0001320000047ab9 */ /* 0x000fe20000000800 */
[----:B------:R-:W-:Y:S02]  /*6620*/  IMAD R15, R8, UR5, R15 ;  /* 0x00000005080f7c24 */ /* 0x000fe4000f8e020f */
[----:B--2---:R-:W-:Y:S02]  /*6630*/  IMAD R8, R5, UR4, R0 ;  /* 0x0000000405087c24 */ /* 0x004fe4000f8e0200 */
[----:B0-----:R-:W-:-:S02]  /*6640*/  IMAD.SHL.U32 R0, R2, 0x400, RZ ;  /* 0x0000040002007824 */ /* 0x001fc400078e00ff */
[----:B------:R-:W-:Y:S02]  /*6650*/  IMAD.MOV.U32 R5, RZ, RZ, RZ ;  /* 0x000000ffff057224 */ /* 0x000fe400078e00ff */
[----:B------:R-:W-:-:S07]  /*6660*/  IMAD.SHL.U32 R2, R2, 0x10, RZ ;  /* 0x0000001002027824 */ /* 0x000fce00078e00ff */
.L_x_157:
[----:B------:R-:W0:Y:S01]  /*6670*/  S2R R10, SR_CgaCtaId ;  /* 0x00000000000a7919 */ /* 0x000e220000008800 */
[----:B------:R-:W-:-:S04]  /*6680*/  MOV R7, 0x400 ;  /* 0x0000040000077802 */ /* 0x000fc80000000f00 */
[----:B0-----:R-:W-:Y:S02]  /*6690*/  LEA R16, R10, R7, 0x18 ;  /* 0x000000070a107211 */ /* 0x001fe400078ec0ff */
[----:B------:R-:W-:-:S03]  /*66a0*/  SHF.L.U32 R7, R4, 0x1f, RZ ;  /* 0x0000001f04077819 */ /* 0x000fc600000006ff */
[----:B------:R-:W-:-:S07]  /*66b0*/  IMAD R10, R5, 0x8, R16 ;  /* 0x00000008050a7824 */ /* 0x000fce00078e0210 */
.L_x_154:
[----:B0-----:R0:W1:Y:S02]  /*66c0*/  SYNCS.PHASECHK.TRANS64.TRYWAIT P1, [R10+URZ+0x36090], R7 ;  /* 0x036090070a0075a7 */ /* 0x001064000802017f */
[----:B-1----:R-:W-:Y:S05]  /*66d0*/  @!P1 NANOSLEEP.SYNCS 0x989680 ;  /* 0x009896800000995d */ /* 0x002fea0003900000 */
[----:B------:R-:W1:Y:S02]  /*66e0*/  @!P1 SYNCS.PHASECHK.TRANS64 P1, [R10+URZ+0x36090], R7 ;  /* 0x036090070a0095a7 */ /* 0x000e64000802007f */
[----:B-1----:R-:W-:Y:S05]  /*66f0*/  @!P1 BRA `(.L_x_154) ;  /* 0xfffffffc00f09947 */ /* 0x002fea000383ffff */
[----:B0-----:R-:W0:Y:S02]  /*6700*/  @!P2 LDC R7, c[0x0][0x580] ;  /* 0x00016000ff07ab82 */ /* 0x001e240000000800 */
[----:B0-----:R0:W-:Y:S02]  /*6710*/  @!P2 SYNCS.ARRIVE.TRANS64 RZ, [R10+URZ+0x36000], R7 ;  /* 0x036000070affa9a7 */ /* 0x0011e4000800003f */
[----:B0-----:R-:W-:-:S04]  /*6720*/  PRMT R7, R17, 0x9910, RZ ;  /* 0x0000991011077816 */ /* 0x001fc800000000ff */
[----:B------:R-:W-:-:S13]  /*6730*/  ISETP.NE.AND P1, PT, R7, 0x2, PT ;  /* 0x000000020700780c */ /* 0x000fda0003f25270 */
[----:B------:R-:W-:Y:S05]  /*6740*/  @P1 BRA `(.L_x_155) ;  /* 0x0000000000041947 */ /* 0x000fea0003800000 */
[----:B------:R-:W-:Y:S01]  /*6750*/  BPT.TRAP 0x1 ;  /* 0x000000040000795c */ /* 0x000fe20000300000 */
.L_x_155:
[----:B------:R-:W-:Y:S05]  /*6760*/  @P0 BRA `(.L_x_156) ;  /* 0x0000000000040947 */ /* 0x000fea0003800000 */
[----:B------:R-:W-:Y:S01]  /*6770*/  BPT.TRAP 0x1 ;  /* 0x000000040000795c */ /* 0x000fe20000300000 */
.L_x_156:
[----:B------:R-:W-:Y:S01]  /*6780*/  R2UR UR7, R18 ;  /* 0x00000000120772ca */ /* 0x000fe200000e0000 */
[----:B------:R-:W-:Y:S01]  /*6790*/  ULDC UR11, c[0x0][0x490] ;  /* 0x00012400000b7ab9 */ /* 0x000fe20000000800 */
[----:B------:R-:W-:Y:S01]  /*67a0*/  R2UR UR21, R2 ;  /* 0x00000000021572ca */ /* 0x000fe200000e0000 */
[----:B------:R-:W-:Y:S01]  /*67b0*/  UISETP.NE.AND UP0, UPT, UR11, 0x1, UPT ;  /* 0x000000010b00788c */ /* 0x000fe2000bf05270 */
[----:B------:R-:W-:Y:S01]  /*67c0*/  IMAD.SHL.U32 R7, R5, 0x1000, RZ ;  /* 0x0000100005077824 */ /* 0x000fe200078e00ff */
[----:B------:R-:W-:Y:S01]  /*67d0*/  ULDC UR4, c[0x0][0x49c] ;  /* 0x0001270000047ab9 */ /* 0x000fe20000000800 */
[----:B------:R-:W-:Y:S01]  /*67e0*/  ULDC.64 UR22, c[0x0][0x198] ;  /* 0x0000660000167ab9 */ /* 0x000fe20000000a00 */
[----:B------:R-:W-:Y:S01]  /*67f0*/  UISETP.NE.AND UP1, UPT, UR4, 0x1, UPT ;  /* 0x000000010400788c */ /* 0x000fe2000bf25270 */
[C---:B------:R-:W-:Y:S01]  /*6800*/  ISETP.GT.AND P3, PT, R6.reuse, 0x1, PT ;  /* 0x000000010600780c */ /* 0x040fe20003f64270 */
[----:B------:R-:W-:Y:S01]  /*6810*/  ULDC.64 UR28, c[0x0][0x4d0] ;  /* 0x00013400001c7ab9 */ /* 0x000fe20000000a00 */
[----:B------:R-:W-:Y:S01]  /*6820*/  LOP3.LUT R9, R7, 0x400, R0, 0xf8, !PT ;  /* 0x0000040007097812 */ /* 0x000fe200078ef800 */
[----:B------:R-:W-:Y:S01]  /*6830*/  UIADD3 UR32, UP2, UR22, 0x1f0, URZ ;  /* 0x000001f016207890 */ /* 0x000fe2000ff5e03f */
[----:B------:R-:W-:Y:S01]  /*6840*/  VIADD R5, R5, 0x1 ;  /* 0x0000000105057836 */ /* 0x000fe20000000000 */
[----:B------:R-:W-:Y:S01]  /*6850*/  USHF.L.U32 UR7, UR7, 0x5, URZ ;  /* 0x0000000507077899 */ /* 0x000fe2000800063f */
[----:B------:R-:W-:Y:S01]  /*6860*/  VIADD R6, R6, 0xffffffff ;  /* 0xffffffff06067836 */ /* 0x000fe20000000000 */
[----:B------:R-:W-:Y:S01]  /*6870*/  @UP0 ULDC UR8, c[0x0][0x494] ;  /* 0x0001250000080ab9 */ /* 0x000fe20000000800 */
[----:B------:R-:W-:Y:S01]  /*6880*/  @UP0 ULDC UR12, c[0x0][0x494] ;  /* 0x00012500000c0ab9 */ /* 0x000fe20000000800 */
[----:B------:R-:W-:Y:S01]  /*6890*/  ULOP3.LUT UR21, UR7, 0x10, UR21, 0xf8, !UPT ;  /* 0x0000001007157892 */ /* 0x000fe2000f8ef815 */
[----:B------:R-:W-:Y:S01]  /*68a0*/  IMAD R9, R9, 0x2, R16 ;  /* 0x0000000209097824 */ /* 0x000fe200078e0210 */
[----:B------:R-:W-:Y:S01]  /*68b0*/  @UP0 ULDC UR5, c[0x0][0x498] ;  /* 0x0001260000050ab9 */ /* 0x000fe20000000800 */
[----:B------:R-:W-:Y:S01]  /*68c0*/  @UP0 ULDC UR16, c[0x0][0x498] ;  /* 0x0001260000100ab9 */ /* 0x000fe20000000800 */
[----:B------:R-:W-:Y:S01]  /*68d0*/  UIMAD.WIDE.U32 UR8, UR21, UR8, URZ ;  /* 0x00000008150872a5 */ /* 0x000fe2000f8e003f */
[----:B------:R-:W-:Y:S01]  /*68e0*/  IMAD.IADD R16, R16, 0x1, R7 ;  /* 0x0000000110107824 */ /* 0x000fe200078e0207 */
[----:B------:R-:W-:Y:S01]  /*68f0*/  UIMAD.WIDE.U32 UR12, UR21, UR12, URZ ;  /* 0x0000000c150c72a5 */ /* 0x000fe2000f8e003f */
[----:B------:R-:W-:Y:S01]  /*6900*/  R2UR UR30, R9 ;  /* 0x00000000091e72ca */ /* 0x000fe200000e0000 */
[----:B------:R-:W-:Y:S01]  /*6910*/  UMOV UR6, UR21 ;  /* 0x0000001500067c82 */ /* 0x000fe20008000000 */
[----:B------:R-:W-:Y:S01]  /*6920*/  @UP0 USHF.R.U32.HI UR6, URZ, UR5, UR9 ;  /* 0x000000053f060299 */ /* 0x000fe20008011609 */
[----:B------:R-:W-:Y:S01]  /*6930*/  IMAD.U32 R7, R15, 0x20, R14 ;  /* 0x000000200f077824 */ /* 0x000fe200078e000e */
[----:B------:R-:W-:Y:S01]  /*6940*/  UMOV UR10, UR21 ;  /* 0x00000015000a7c82 */ /* 0x000fe20008000000 */
[----:B------:R-:W-:Y:S01]  /*6950*/  @UP1 ULDC.64 UR14, c[0x0][0x4a0] ;  /* 0x00012800000e1ab9 */ /* 0x000fe20000000a00 */
[----:B------:R-:W-:Y:S01]  /*6960*/  @UP0 USHF.R.U32.HI UR10, URZ, UR16, UR13 ;  /* 0x000000103f0a0299 */ /* 0x000fe2000801160d */
[----:B------:R-:W-:Y:S01]  /*6970*/  R2UR UR5, R10 ;  /* 0x000000000a0572ca */ /* 0x000fe200000e0000 */
[----:B------:R-:W-:Y:S01]  /*6980*/  UIMAD.WIDE.U32 UR12, UR6, UR14, URZ ;  /* 0x0000000e060c72a5 */ /* 0x000fe2000f8e003f */
[----:B------:R-:W-:Y:S01]  /*6990*/  IMAD.U32 R7, R8, 0x400, R7 ;  /* 0x0000040008077824 */ /* 0x000fe200078e0007 */
[----:B------:R-:W-:Y:S01]  /*69a0*/  @UP1 ULDC.64 UR18, c[0x0][0x4a0] ;  /* 0x0001280000121ab9 */ /* 0x000fe20000000a00 */
[----:B------:R-:W-:Y:S01]  /*69b0*/  UMOV UR9, UR6 ;  /* 0x0000000600097c82 */ /* 0x000fe20008000000 */
[----:B------:R-:W-:Y:S01]  /*69c0*/  UIMAD.WIDE.U32 UR16, UR10, UR18, URZ ;  /* 0x000000120a1072a5 */ /* 0x000fe2000f8e003f */
[----:B------:R-:W-:Y:S01]  /*69d0*/  IMAD.MOV.U32 R9, RZ, RZ, 0x3 ;  /* 0x00000003ff097424 */ /* 0x000fe200078e00ff */
[----:B------:R-:W-:Y:S01]  /*69e0*/  @UP1 USHF.R.U32.HI UR9, URZ, UR15, UR13 ;  /* 0x0000000f3f091299 */ /* 0x000fe2000801160d */
[----:B------:R-:W-:Y:S01]  /*69f0*/  R2UR UR34, R7 ;  /* 0x00000000072272ca */ /* 0x000fe200000e0000 */
[----:B------:R-:W-:Y:S01]  /*6a00*/  UIADD3 UR8, -UR10, URZ, URZ ;  /* 0x0000003f0a087290 */ /* 0x000fe2000fffe13f */
[----:B------:R-:W-:Y:S01]  /*6a10*/  ISETP.NE.AND P1, PT, R5, 0x12, PT ;  /* 0x000000120500780c */ /* 0x000fe20003f25270 */
[----:B------:R-:W-:Y:S01]  /*6a20*/  UMOV UR15, UR10 ;  /* 0x0000000a000f7c82 */ /* 0x000fe20008000000 */
[----:B------:R-:W-:Y:S01]  /*6a30*/  @UP1 USHF.R.U32.HI UR15, URZ, UR19, UR17 ;  /* 0x000000133f0f1299 */ /* 0x000fe20008011611 */
[----:B------:R-:W-:Y:S01]  /*6a40*/  PRMT R7, R9, 0x7610, R7 ;  /* 0x0000761009077816 */ /* 0x000fe20000000007 */
[----:B------:R-:W-:Y:S01]  /*6a50*/  UIADD3 UR19, -UR6, URZ, URZ ;  /* 0x0000003f06137290 */ /* 0x000fe2000fffe13f */
[----:B------:R-:W-:Y:S01]  /*6a60*/  VIADD R18, R18, 0x1 ;  /* 0x0000000112127836 */ /* 0x000fe20000000000 */
[----:B------:R-:W-:Y:S01]  /*6a70*/  ULDC UR17, c[0x0][0x4a8] ;  /* 0x00012a0000117ab9 */ /* 0x000fe20000000800 */
[----:B------:R-:W-:Y:S01]  /*6a80*/  ULDC UR14, c[0x0][0x4cc] ;  /* 0x00013300000e7ab9 */ /* 0x000fe20000000800 */
[----:B------:R-:W-:Y:S01]  /*6a90*/  UISETP.NE.AND UP0, UPT, UR17, 0x1, UPT ;  /* 0x000000011100788c */ /* 0x000fe2000bf05270 */
[----:B------:R-:W-:Y:S01]  /*6aa0*/  SEL R5, R5, RZ, P1 ;  /* 0x000000ff05057207 */ /* 0x000fe20000800000 */
[----:B------:R-:W-:-:S02]  /*6ab0*/  UIMAD UR19, UR11, UR19, UR21 ;  /* 0x000000130b1372a4 */ /* 0x000fc4000f8e0215 */
[----:B------:R-:W-:Y:S01]  /*6ac0*/  UIMAD UR11, UR11, UR8, UR21 ;  /* 0x000000080b0b72a4 */ /* 0x000fe2000f8e0215 */
[----:B------:R-:W-:Y:S01]  /*6ad0*/  ULDC UR18, c[0x0][0x4ec] ;  /* 0x00013b0000127ab9 */ /* 0x000fe20000000800 */
[----:B------:R-:W-:Y:S02]  /*6ae0*/  UIADD3 UR33, -UR15, URZ, URZ ;  /* 0x0000003f0f217290 */ /* 0x000fe4000fffe13f */
[----:B------:R-:W-:Y:S02]  /*6af0*/  UIMAD UR19, UR19, UR14, UR18 ;  /* 0x0000000e131372a4 */ /* 0x000fe4000f8e0212 */
[----:B------:R-:W-:Y:S02]  /*6b00*/  UIMAD UR11, UR11, UR14, UR18 ;  /* 0x0000000e0b0b72a4 */ /* 0x000fe4000f8e0212 */
[----:B------:R-:W-:Y:S01]  /*6b10*/  UIADD3 UR18, -UR9, URZ, URZ ;  /* 0x0000003f09127290 */ /* 0x000fe2000fffe13f */
[----:B------:R-:W-:Y:S01]  /*6b20*/  @UP0 ULDC UR20, c[0x0][0x4ac] ;  /* 0x00012b0000140ab9 */ /* 0x000fe20000000800 */
[----:B------:R-:W-:-:S02]  /*6b30*/  ULDC.64 UR12, c[0x0][0x4f0] ;  /* 0x00013c00000c7ab9 */ /* 0x000fc40000000a00 */
[----:B------:R-:W-:Y:S02]  /*6b40*/  UIMAD UR6, UR4, UR18, UR6 ;  /* 0x00000012040672a4 */ /* 0x000fe4000f8e0206 */
[----:B------:R-:W-:Y:S01]  /*6b50*/  UIMAD.WIDE.U32 UR20, UR9, UR20, URZ ;  /* 0x00000014091472a5 */ /* 0x000fe2000f8e003f */
[----:B------:R-:W-:Y:S01]  /*6b60*/  R2UR UR18, R11 ;  /* 0x000000000b1272ca */ /* 0x000fe200000e0000 */
[----:B------:R-:W-:Y:S01]  /*6b70*/  @UP0 ULDC UR31, c[0x0][0x4ac] ;  /* 0x00012b00001f0ab9 */ /* 0x000fe20000000800 */
[----:B------:R-:W-:Y:S01]  /*6b80*/  UIADD3 UR26, UP1, UR22, 0xf0, URZ ;  /* 0x000000f0161a7890 */ /* 0x000fe2000ff3e03f */
[----:B------:R-:W-:Y:S01]  /*6b90*/  @UP0 ULDC UR35, c[0x0][0x4b0] ;  /* 0x00012c0000230ab9 */ /* 0x000fe20000000800 */
[----:B------:R-:W-:Y:S02]  /*6ba0*/  UIADD3 UR16, UR30, 0x12000, URZ ;  /* 0x000120001e107890 */ /* 0x000fe4000fffe03f */
[----:B------:R-:W-:Y:S02]  /*6bb0*/  UIADD3 UR8, UR30, 0x13000, URZ ;  /* 0x000130001e087890 */ /* 0x000fe4000fffe03f */
[----:B------:R-:W-:Y:S01]  /*6bc0*/  UIMAD.WIDE.U32 UR30, UR15, UR31, URZ ;  /* 0x0000001f0f1e72a5 */ /* 0x000fe2000f8e003f */
[----:B------:R-:W-:Y:S01]  /*6bd0*/  UMOV UR22, UR9 ;  /* 0x0000000900167c82 */ /* 0x000fe20008000000 */
[----:B------:R-:W-:Y:S01]  /*6be0*/  UIMAD UR33, UR4, UR33, UR10 ;  /* 0x00000021042172a4 */ /* 0x000fe2000f8e020a */
[----:B------:R-:W-:Y:S01]  /*6bf0*/  R2UR UR4, R16 ;  /* 0x00000000100472ca */ /* 0x000fe200000e0000 */
[----:B------:R-:W-:Y:S01]  /*6c00*/  UIMAD UR20, UR6, UR28, UR12 ;  /* 0x0000001c061472a4 */ /* 0x000fe2000f8e020c */
[----:B------:R-:W-:Y:S01]  /*6c10*/  R2UR UR6, R12 ;  /* 0x000000000c0672ca */ /* 0x000fe200000e0000 */
[----:B------:R-:W-:Y:S01]  /*6c20*/  @UP0 USHF.R.U32.HI UR22, URZ, UR35, UR21 ;  /* 0x000000233f160299 */ /* 0x000fe20008011615 */
[----:B------:R-:W-:Y:S01]  /*6c30*/  R2UR UR35, R7 ;  /* 0x00000000072372ca */ /* 0x000fe200000e0000 */
[----:B------:R-:W-:Y:S01]  /*6c40*/  @UP0 ULDC UR36, c[0x0][0x4b0] ;  /* 0x00012c0000240ab9 */ /* 0x000fe20000000800 */
[----:B------:R-:W-:Y:S01]  /*6c50*/  UMOV UR14, UR15 ;  /* 0x0000000f000e7c82 */ /* 0x000fe20008000000 */
[----:B------:R-:W-:Y:S01]  /*6c60*/  @UP0 USHF.R.U32.HI UR14, URZ, UR36, UR31 ;  /* 0x000000243f0e0299 */ /* 0x000fe2000801161f */
[----:B------:R-:W-:Y:S01]  /*6c70*/  R2UR UR10, R19 ;  /* 0x00000000130a72ca */ /* 0x000fe200000e0000 */
[----:B------:R-:W-:Y:S01]  /*6c80*/  UIADD3 UR5, UR5, 0x36000, URZ ;  /* 0x0003600005057890 */ /* 0x000fe2000fffe03f */
[----:B------:R-:W-:Y:S01]  /*6c90*/  SEL R7, RZ, 0x1, P1 ;  /* 0x00000001ff077807 */ /* 0x000fe20000800000 */
[----:B------:R-:W-:-:S02]  /*6ca0*/  UIADD3.X UR27, URZ, UR23, URZ, UP1, !UPT ;  /* 0x000000173f1b7290 */ /* 0x000fc40008ffe43f */
[----:B------:R-:W-:Y:S01]  /*6cb0*/  UIADD3 UR21, -UR22, URZ, URZ ;  /* 0x0000003f16157290 */ /* 0x000fe2000fffe13f */
[----:B------:R-:W-:Y:S01]  /*6cc0*/  LOP3.LUT R4, R4, R7, RZ, 0x3c, !PT ;  /* 0x0000000704047212 */ /* 0x000fe200078e3cff */
[----:B------:R-:W-:Y:S02]  /*6cd0*/  UIADD3 UR30, -UR14, URZ, URZ ;  /* 0x0000003f0e1e7290 */ /* 0x000fe4000fffe13f */
[----:B------:R-:W-:Y:S01]  /*6ce0*/  UIMAD UR21, UR17, UR21, UR9 ;  /* 0x00000015111572a4 */ /* 0x000fe2000f8e0209 */
[----:B------:R-:W-:Y:S01]  /*6cf0*/  UMOV UR24, 0x0 ;  /* 0x0000000000187882 */ /* 0x000fe20000000000 */
[----:B------:R-:W-:Y:S01]  /*6d00*/  UMOV UR25, 0x10000000 ;  /* 0x1000000000197882 */ /* 0x000fe20000000000 */
[----:B------:R-:W-:Y:S01]  /*6d10*/  UIMAD UR17, UR17, UR30, UR15 ;  /* 0x0000001e111172a4 */ /* 0x000fe2000f8e020f */
[----:B------:R0:W-:Y:S01]  /*6d20*/  UTMALDG.2D [UR4], [UR26], desc[UR24] ;  /* 0x000018041a0075b4 */ /* 0x0001e20008009000 */
[----:B------:R-:W-:Y:S02]  /*6d30*/  UIMAD UR12, UR33, UR28, UR12 ;  /* 0x0000001c210c72a4 */ /* 0x000fe4000f8e020c */
[----:B------:R-:W-:-:S02]  /*6d40*/  UIMAD UR21, UR21, UR29, UR13 ;  /* 0x0000001d151572a4 */ /* 0x000fc4000f8e020d */
[----:B------:R-:W-:Y:S02]  /*6d50*/  UIADD3.X UR33, URZ, UR23, URZ, UP2, !UPT ;  /* 0x000000173f217290 */ /* 0x000fe400097fe43f */
[----:B------:R-:W-:Y:S01]  /*6d60*/  UIMAD UR13, UR17, UR29, UR13 ;  /* 0x0000001d110d72a4 */ /* 0x000fe2000f8e020d */
[----:B------:R-:W-:Y:S02]  /*6d70*/  UMOV UR9, UR5 ;  /* 0x0000000500097c82 */ /* 0x000fe40008000000 */
[----:B------:R-:W-:Y:S01]  /*6d80*/  UMOV UR17, UR5 ;  /* 0x0000000500117c82 */ /* 0x000fe20008000000 */
[----:B0-----:R-:W-:-:S09]  /*6d90*/  UPRMT UR4, UR34, 0x5410, UR35 ;  /* 0x0000541022047896 */ /* 0x001fd20008000023 */
[----:B------:R0:W-:Y:S01]  /*6da0*/  UTMALDG.5D.IM2COL.MULTICAST [UR16], [UR32], UR4 ;  /* 0x00000010200073b4 */ /* 0x0001e20008060804 */
[----:B------:R0:W-:Y:S02]  /*6db0*/  UTMALDG.5D.IM2COL.MULTICAST [UR8], [UR32], UR4 ;  /* 0x00000008200073b4 */ /* 0x0001e40008060804 */
[----:B0-----:R-:W-:Y:S05]  /*6dc0*/  @P3 BRA `(.L_x_157) ;  /* 0xfffffff800283947 */ /* 0x001fea000383ffff */
.L_x_153:
[----:B------:R-:W-:Y:S01]  /*6dd0*/  ISETP.GE.U32.AND P2, PT, R13, 0x12, PT ;  /* 0x000000120d00780c */ /* 0x000fe20003f46070 */
[----:B------:R-:W-:Y:S05]  /*6de0*/  WARPSYNC.ALL ;  /* 0x0000000000007948 */ /* 0x000fea0003800000 */
[----:B------:R-:W-:-:S07]  /*6df0*/  ELECT P1, URZ, PT ;  /* 0x00000000003f782f */ /* 0x000fce0003820000 */
[----:B---3--:R-:W-:-:S05]  /*6e00*/  @P2 IMAD.WIDE.U32 R4, R13, 0x38e38e39, RZ ;  /* 0x38e38e390d042825 */ /* 0x008fca00078e00ff */
[----:B------:R-:W-:-:S04]  /*6e10*/  @P2 SHF.R.U32.HI R0, RZ, 0x2, R5 ;  /* 0x00000002ff002819 */ /* 0x000fc80000011605 */
[----:B------:R-:W-:-:S04]  /*6e20*/  @P2 LOP3.LUT R0, R0, 0x1, RZ, 0xc0, !PT ;  /* 0x0000000100002812 */ /* 0x000fc800078ec0ff */
[----:B------:R-:W-:Y:S01]  /*6e30*/  @P2 ISETP.NE.U32.AND P0, PT, R0, 0x1, PT ;  /* 0x000000010000280c */ /* 0x000fe20003f05070 */
[----:B------:R-:W-:-:S12]  /*6e40*/  @!P1 EXIT ;  /* 0x000000000000994d */ /* 0x000fd80003800000 */
[----:B------:R-:W-:Y:S01]  /*6e50*/  LOP3.LUT R3, R3, 0x2, RZ, 0xfc, !PT ;  /* 0x0000000203037812 */ /* 0x000fe200078efcff */
[----:B------:R-:W-:Y:S01]  /*6e60*/  IMAD.MOV.U32 R0, RZ, RZ, 0x1 ;  /* 0x00000001ff007424 */ /* 0x000fe200078e00ff */
[----:B------:R-:W-:Y:S02]  /*6e70*/  @P2 ISETP.NE.U32.AND.EX P0, PT, RZ, RZ, PT, P0 ;  /* 0x000000ffff00220c */ /* 0x000fe40003f05100 */
[----:B------:R-:W-:Y:S02]  /*6e80*/  ISETP.NE.AND P1, PT, R3, 0x3, PT ;  /* 0x000000030300780c */ /* 0x000fe40003f25270 */
[----:B------:R-:W-:-:S11]  /*6e90*/  @P2 SEL R0, RZ, 0x1, !P0 ;  /* 0x00000001ff002807 */ /* 0x000fd60004000000 */
[----:B------:R-:W-:Y:S05]  /*6ea0*/  @!P1 BRA `(.L_x_158) ;  /* 0x0000000000049947 */ /* 0x000fea0003800000 */
[----:B------:R-:W-:Y:S01]  /*6eb0*/  BPT.TRAP 0x1 ;  /* 0x000000040000795c */ /* 0x000fe20000300000 */
.L_x_158:
[----:B------:R-:W0:Y:S01]  /*6ec0*/  S2R R5, SR_CgaCtaId ;  /* 0x0000000000057919 */ /* 0x000e220000008800 */
[----:B------:R-:W-:Y:S01]  /*6ed0*/  IMAD.WIDE.U32 R2, R13, 0x38e38e39, RZ ;  /* 0x38e38e390d027825 */ /* 0x000fe200078e00ff */
[----:B------:R-:W-:-:S04]  /*6ee0*/  MOV R4, 0x400 ;  /* 0x0000040000047802 */ /* 0x000fc80000000f00 */
[----:B------:R-:W-:-:S05]  /*6ef0*/  SHF.R.U32.HI R2, RZ, 0x2, R3 ;  /* 0x00000002ff027819 */ /* 0x000fca0000011603 */
[----:B------:R-:W-:Y:S01]  /*6f00*/  IMAD R2, R2, -0x12, R13 ;  /* 0xffffffee02027824 */ /* 0x000fe200078e020d */
[----:B0-----:R-:W-:Y:S02]  /*6f10*/  LEA R3, R5, R4, 0x18 ;  /* 0x0000000405037211 */ /* 0x001fe400078ec0ff */
[----:B------:R-:W-:-:S03]  /*6f20*/  SHF.L.U32 R5, R0, 0x1f, RZ ;  /* 0x0000001f00057819 */ /* 0x000fc600000006ff */
[----:B------:R-:W-:-:S04]  /*6f30*/  VIADD R3, R3, 0x36090 ;  /* 0x0003609003037836 */ /* 0x000fc80000000000 */
[----:B------:R-:W-:-:S07]  /*6f40*/  IMAD R4, R2, 0x8, R3 ;  /* 0x0000000802047824 */ /* 0x000fce00078e0203 */
.L_x_159:
[----:B0-----:R0:W1:Y:S02]  /*6f50*/  SYNCS.PHASECHK.TRANS64.TRYWAIT P0, [R4+URZ], R5 ;  /* 0x00000005040075a7 */ /* 0x001064000800017f */
[----:B-1----:R-:W-:Y:S05]  /*6f60*/  @!P0 NANOSLEEP.SYNCS 0x989680 ;  /* 0x009896800000895d */ /* 0x002fea0003900000 */
[----:B------:R-:W1:Y:S02]  /*6f70*/  @!P0 SYNCS.PHASECHK.TRANS64 P0, [R4+URZ], R5 ;  /* 0x00000005040085a7 */ /* 0x000e64000800007f */
[----:B-1----:R-:W-:Y:S05]  /*6f80*/  @!P0 BRA `(.L_x_159) ;  /* 0xfffffffc00f08947 */ /* 0x002fea000383ffff */
[----:B------:R-:W-:-:S05]  /*6f90*/  VIADD R2, R2, 0x1 ;  /* 0x0000000102027836 */ /* 0x000fca0000000000 */
[----:B------:R-:W-:-:S04]  /*6fa0*/  ISETP.NE.AND P0, PT, R2, 0x12, PT ;  /* 0x000000120200780c */ /* 0x000fc80003f05270 */
[----:B0-----:R-:W-:Y:S02]  /*6fb0*/  SEL R5, RZ, 0x1, P0 ;  /* 0x00000001ff057807 */ /* 0x001fe40000000000 */
[----:B------:R-:W-:Y:S02]  /*6fc0*/  SEL R2, R2, RZ, P0 ;  /* 0x000000ff02027207 */ /* 0x000fe40000000000 */
[----:B------:R-:W-:-:S03]  /*6fd0*/  LOP3.LUT R7, R0, R5, RZ, 0x3c, !PT ;  /* 0x0000000500077212 */ /* 0x000fc600078e3cff */
[----:B------:R-:W-:Y:S01]  /*6fe0*/  IMAD R0, R2, 0x8, R3 ;  /* 0x0000000802007824 */ /* 0x000fe200078e0203 */
[----:B------:R-:W-:-:S07]  /*6ff0*/  SHF.L.U32 R5, R7, 0x1f, RZ ;  /* 0x0000001f07057819 */ /* 0x000fce00000006ff */
.L_x_160:
        /* <DEDUP_REMOVED lines=11> */
.L_x_161:
        /* <DEDUP_REMOVED lines=11> */
.L_x_162:
        /* <DEDUP_REMOVED lines=11> */
.L_x_163:
        /* <DEDUP_REMOVED lines=11> */
.L_x_164:
        /* <DEDUP_REMOVED lines=11> */
.L_x_165:
        /* <DEDUP_REMOVED lines=11> */
.L_x_166:
        /* <DEDUP_REMOVED lines=11> */
.L_x_167:
        /* <DEDUP_REMOVED lines=11> */
.L_x_168:
        /* <DEDUP_REMOVED lines=11> */
.L_x_169:
        /* <DEDUP_REMOVED lines=11> */
.L_x_170:
        /* <DEDUP_REMOVED lines=11> */
.L_x_171:
        /* <DEDUP_REMOVED lines=11> */
.L_x_172:
        /* <DEDUP_REMOVED lines=11> */
.L_x_173:
        /* <DEDUP_REMOVED lines=11> */
.L_x_174:
        /* <DEDUP_REMOVED lines=11> */
.L_x_175:
        /* <DEDUP_REMOVED lines=11> */
.L_x_176:
[----:B0-----:R0:W1:Y:S02]  /*7b00*/  SYNCS.PHASECHK.TRANS64.TRYWAIT P0, [R2+URZ], R3 ;  /* 0x00000003020075a7 */ /* 0x001064000800017f */
[----:B-1----:R-:W-:Y:S05]  /*7b10*/  @!P0 NANOSLEEP.SYNCS 0x989680 ;  /* 0x009896800000895d */ /* 0x002fea0003900000 */
[----:B------:R-:W1:Y:S02]  /*7b20*/  @!P0 SYNCS.PHASECHK.TRANS64 P0, [R2+URZ], R3 ;  /* 0x00000003020085a7 */ /* 0x000e64000800007f */
[----:B-1----:R-:W-:Y:S05]  /*7b30*/  @P0 EXIT ;  /* 0x000000000000094d */ /* 0x002fea0003800000 */
[----:B------:R-:W-:Y:S05]  /*7b40*/  BRA `(.L_x_176) ;  /* 0xfffffffc00ec7947 */ /* 0x000fea000383ffff */
.L_x_177:
[----:B------:R-:W-:-:S00]  /*7b50*/  BRA `(.L_x_177) ;  /* 0xfffffffc00fc7947 */ /* 0x000fc0000383ffff */
[----:B------:R-:W-:-:S00]  /*7b60*/  NOP ;  /* 0x0000000000007918 */ /* 0x000fc00000000000 */
        /* <DEDUP_REMOVED lines=9> */
.L_x_178:


//--------------------- .nv.shared._ZN7cutlass13device_kernelINS_4conv6kernel13ConvUniversalINS1_16ConvProblemShapeILNS1_8OperatorE2ELi3EEENS1_10collective14CollectiveConvINS1_46MainloopSm90TmaGmmaWarpSpecializedImplicitGemmILS5_2ELi18ELi3EN4cute5tupleIJNSA_1CILi2EEENSC_ILi1EEESE_EEENS1_36KernelImplicitTmaWarpSpecializedSm90ELi1EEENSB_IJNSC_ILi64EEENSB_IJNSC_ILi128EEEEEENSB_IJNSC_ILi32EEEEEEEEENS_6half_tESO_NSA_8TiledMMAINSA_8MMA_AtomIJNSA_4SM904GMMA26MMA_64x128x16_F32F16F16_SSILNSS_5MajorE1ELSU_1ELNSS_7ScaleInE1ELSV_1EEEEEENSA_6LayoutINSB_IJSE_SE_SE_EEENSB_IJNSC_ILi0EEES10_S10_EEEEENSB_IJNSA_10UnderscoreES13_S13_EEEEENS7_6detail26Sm90ImplicitGemmTileTraitsINSA_13SM90_TMA_LOADENSA_14ComposedLayoutINSA_7SwizzleILi3ELi4ELi3EEENSA_18smem_ptr_flag_bitsILi16EEENSY_INSB_IJNSB_IJSI_SE_EEENSB_IJNSC_ILi8EEENSC_ILi4EEEEEENSB_IJSE_NSC_ILi18EEEEEEEEENSB_IJNSB_IJSE_S10_EEENSB_IJSI_NSC_ILi512EEEEEENSB_IJS10_NSC_ILi2048EEEEEEEEEEEEEvEENS17_INSA_30SM90_TMA_LOAD_IM2COL_MULTICASTENS19_IS1B_S1D_NSY_INSB_IJNSB_IJSI_SD_EEES1H_S1J_EEENSB_IJNSB_IJSE_S1O_EEES1N_NSB_IJS10_NSC_ILi4096EEEEEEEEEEEEEvEEEENS_8epilogue10collective6detail29Sm90TmaWarpSpecializedAdapterINS26_15DefaultEpilogueISO_NSB_IJlNSB_IJSE_lllEEES10_EEES2B_NS25_6thread17LinearCombinationISO_Li1EffLNS2C_9ScaleType4KindE0ELNS_15FloatRoundStyleE2ESO_EENS_4gemm15EpilogueDefaultEEEEEvvEEEEvNT_6ParamsE --------------------------
	.section	.nv.shared._ZN7cutlass13device_kernelINS_4conv6kernel13ConvUniversalINS1_16ConvProblemShapeILNS1_8OperatorE2ELi3EEENS1_10collective14CollectiveConvINS1_46MainloopSm90TmaGmmaWarpSpecializedImplicitGemmILS5_2ELi18ELi3EN4cute5tupleIJNSA_1CILi2EEENSC_ILi1EEESE_EEENS1_36KernelImplicitTmaWarpSpecializedSm90ELi1EEENSB_IJNSC_ILi64EEENSB_IJNSC_ILi128EEEEEENSB_IJNSC_ILi32EEEEEEEEENS_6half_tESO_NSA_8TiledMMAINSA_8MMA_AtomIJNSA_4SM904GMMA26MMA_64x128x16_F32F16F16_SSILNSS_5MajorE1ELSU_1ELNSS_7ScaleInE1ELSV_1EEEEEENSA_6LayoutINSB_IJSE_SE_SE_EEENSB_IJNSC_ILi0EEES10_S10_EEEEENSB_IJNSA_10UnderscoreES13_S13_EEEEENS7_6detail26Sm90ImplicitGemmTileTraitsINSA_13SM90_TMA_LOADENSA_14ComposedLayoutINSA_7SwizzleILi3ELi4ELi3EEENSA_18smem_ptr_flag_bitsILi16EEENSY_INSB_IJNSB_IJSI_SE_EEENSB_IJNSC_ILi8EEENSC_ILi4EEEEEENSB_IJSE_NSC_ILi18EEEEEEEEENSB_IJNSB_IJSE_S10_EEENSB_IJSI_NSC_ILi512EEEEEENSB_IJS10_NSC_ILi2048EEEEEEEEEEEEEvEENS17_INSA_30SM90_TMA_LOAD_IM2COL_MULTICASTENS19_IS1B_S1D_NSY_INSB_IJNSB_IJSI_SD_EEES1H_S1J_EEENSB_IJNSB_IJSE_S1O_EEES1N_NSB_IJS10_NSC_ILi4096EEEEEEEEEEEEEvEEEENS_8epilogue10collective6detail29Sm90TmaWarpSpecializedAdapterINS26_15DefaultEpilogueISO_NSB_IJlNSB_IJSE_lllEEES10_EEES2B_NS25_6thread17LinearCombinationISO_Li1EffLNS2C_9ScaleType4KindE0ELNS_15FloatRoundStyleE2ESO_EENS_4gemm15EpilogueDefaultEEEEEvvEEEEvNT_6ParamsE,"aw",@nobits
	.sectionflags	@""
	.align	16
	.zero		1024


//--------------------- .nv.shared.reserved.0     --------------------------
	.section	.nv.shared.reserved.0,"aw",@nobits
	.weak		__nv_reservedSMEM_offset_0_alias
	.size		__nv_reservedSMEM_offset_0_alias, 0, 0
	.other		__nv_reservedSMEM_offset_0_alias,@"STO_CUDA_RESERVED_SHARED STV_DEFAULT"
__nv_reservedSMEM_offset_0_alias:
	.zero		0


//--------------------- .nv.global                --------------------------
	.section	.nv.global,"aw",@nobits
.nv.global:
	.type		_ZN39_INTERNAL_f42f2cfc_4_k_cu_3f550430_35524cute1_E,@object
	.size		_ZN39_INTERNAL_f42f2cfc_4_k_cu_3f550430_35524cute1_E,(_ZN39_INTERNAL_f42f2cfc_4_k_cu_3f550430_35524cuda3std3__45__cpo6cbeginE - _ZN39_INTERNAL_f42f2cfc_4_k_cu_3f550430_35524cute1_E)
_ZN39_INTERNAL_f42f2cfc_4_k_cu_3f550430_35524cute1_E:
	.zero		1
	.type		_ZN39_INTERNAL_f42f2cfc_4_k_cu_3f550430_35524cuda3std3__45__cpo6cbeginE,@object
	.size		_ZN39_INTERNAL_f42f2cfc_4_k_cu_3f550430_35524cuda3std3__45__cpo6cbeginE,(_ZN39_INTERNAL_f42f2cfc_4_k_cu_3f550430_35524cuda3std3__48in_placeE - _ZN39_INTERNAL_f42f2cfc_4_k_cu_3f550430_35524cuda3std3__45__cpo6cbeginE)
_ZN39_INTERNAL_f42f2cfc_4_k_cu_3f550430_35524cuda3std3__45__cpo6cbeginE:
	.zero		1
	.type		_ZN39_INTERNAL_f42f2cfc_4_k_cu_3f550430_35524cuda3std3__48in_placeE,@object
	.size		_ZN39_INTERNAL_f42f2cfc_4_k_cu_3f550430_35524cuda3std3__48in_placeE,(_ZN39_INTERNAL_f42f2cfc_4_k_cu_3f550430_35524cuda3std6ranges3__45__cpo9iter_moveE - _ZN39_INTERNAL_f42f2cfc_4_k_cu_3f550430_35524cuda3std3__48in_placeE)
_ZN39_INTERNAL_f42f2cfc_4_k_cu_3f550430_35524cuda3std3__48in_placeE:
	.zero		1
	.type		_ZN39_INTERNAL_f42f2cfc_4_k_cu_3f550430_35524cuda3std6ranges3__45__cpo9iter_moveE,@object
	.size		_ZN39_INTERNAL_f42f2cfc_4_k_cu_3f550430_35524cuda3std6ranges3__45__cpo9iter_moveE,(_ZN39_INTERNAL_f42f2cfc_4_k_cu_3f550430_35524cuda3std3__45__cpo5beginE - _ZN39_INTERNAL_f42f2cfc_4_k_cu_3f550430_35524cuda3std6ranges3__45__cpo9iter_moveE)
_ZN39_INTERNAL_f42f2cfc_4_k_cu_3f550430_35524cuda3std6ranges3__45__cpo9iter_moveE:
	.zero		1
	.type		_ZN39_INTERNAL_f42f2cfc_4_k_cu_3f550430_35524cuda3std3__45__cpo5beginE,@object
	.size		_ZN39_INTERNAL_f42f2cfc_4_k_cu_3f550430_35524cuda3std3__45__cpo5beginE,(_ZN39_INTERNAL_f42f2cfc_4_k_cu_3f550430_35524cuda3std3__441_GLOBAL__N__f42f2cfc_4_k_cu_3f550430_35526ignoreE - _ZN39_INTERNAL_f42f2cfc_4_k_cu_3f550430_35524cuda3std3__45__cpo5beginE)
_ZN39_INTERNAL_f42f2cfc_4_k_cu_3f550430_35524cuda3std3__45__cpo5beginE:
	.zero		1
	.type		_ZN39_INTERNAL_f42f2cfc_4_k_cu_3f550430_35524cuda3std3__441_GLOBAL__N__f42f2cfc_4_k_cu_3f550430_35526ignoreE,@object
	.size		_ZN39_INTERNAL_f42f2cfc_4_k_cu_3f550430_35524cuda3std3__441_GLOBAL__N__f42f2cfc_4_k_cu_3f550430_35526ignoreE,(_ZN39_INTERNAL_f42f2cfc_4_k_cu_3f550430_35524cute7productE - _ZN39_INTERNAL_f42f2cfc_4_k_cu_3f550430_35524cuda3std3__441_GLOBAL__N__f42f2cfc_4_k_cu_3f550430_35526ignoreE)
_ZN39_INTERNAL_f42f2cfc_4_k_cu_3f550430_35524cuda3std3__441_GLOBAL__N__f42f2cfc_4_k_cu_3f550430_35526ignoreE:
	.zero		1
	.type		_ZN39_INTERNAL_f42f2cfc_4_k_cu_3f550430_35524cute7productE,@object
	.size		_ZN39_INTERNAL_f42f2cfc_4_k_cu_3f550430_35524cute7productE,(_ZN39_INTERNAL_f42f2cfc_4_k_cu_3f550430_35524cuda3std3__45__cpo3endE - _ZN39_INTERNAL_f42f2cfc_4_k_cu_3f550430_35524cute7productE)
_ZN39_INTERNAL_f42f2cfc_4_k_cu_3f550430_35524cute7productE:
	.zero		1
	.type		_ZN39_INTERNAL_f42f2cfc_4_k_cu_3f550430_35524cuda3std3__45__cpo3endE,@object
	.size		_ZN39_INTERNAL_f42f2cfc_4_k_cu_3f550430_35524cuda3std3__45__cpo3endE,(_ZN39_INTERNAL_f42f2cfc_4_k_cu_3f550430_35524cuda3std3__419piecewise_constructE - _ZN39_INTERNAL_f42f2cfc_4_k_cu_3f550430_35524cuda3std3__45__cpo3endE)
_ZN39_INTERNAL_f42f2cfc_4_k_cu_3f550430_35524cuda3std3__45__cpo3endE:
	.zero		1
	.type		_ZN39_INTERNAL_f42f2cfc_4_k_cu_3f550430_35524cuda3std3__419piecewise_constructE,@object
	.size		_ZN39_INTERNAL_f42f2cfc_4_k_cu_3f550430_35524cuda3std3__419piecewise_constructE,(_ZN39_INTERNAL_f42f2cfc_4_k_cu_3f550430_35524cuda3std3__45__cpo4cendE - _ZN39_INTERNAL_f42f2cfc_4_k_cu_3f550430_35524cuda3std3__419piecewise_constructE)
_ZN39_INTERNAL_f42f2cfc_4_k_cu_3f550430_35524cuda3std3__419piecewise_constructE:
	.zero		1
	.type		_ZN39_INTERNAL_f42f2cfc_4_k_cu_3f550430_35524cuda3std3__45__cpo4cendE,@object
	.size		_ZN39_INTERNAL_f42f2cfc_4_k_cu_3f550430_35524cuda3std3__45__cpo4cendE,(_ZN39_INTERNAL_f42f2cfc_4_k_cu_3f550430_35524cuda3std6ranges3__45__cpo4swapE - _ZN39_INTERNAL_f42f2cfc_4_k_cu_3f550430_35524cuda3std3__45__cpo4cendE)
_ZN39_INTERNAL_f42f2cfc_4_k_cu_3f550430_35524cuda3std3__45__cpo4cendE:
	.zero		1
	.type		_ZN39_INTERNAL_f42f2cfc_4_k_cu_3f550430_35524cuda3std6ranges3__45__cpo4swapE,@object
	.size		_ZN39_INTERNAL_f42f2cfc_4_k_cu_3f550430_35524cuda3std6ranges3__45__cpo4swapE,(.L_7 - _ZN39_INTERNAL_f42f2cfc_4_k_cu_3f550430_35524cuda3std6ranges3__45__cpo4swapE)
_ZN39_INTERNAL_f42f2cfc_4_k_cu_3f550430_35524cuda3std6ranges3__45__cpo4swapE:
	.zero		1
.L_7:


//--------------------- .nv.constant0._ZN7cutlass13device_kernelINS_4conv6kernel13ConvUniversalINS1_16ConvProblemShapeILNS1_8OperatorE2ELi3EEENS1_10collective14CollectiveConvINS1_46MainloopSm90TmaGmmaWarpSpecializedImplicitGemmILS5_2ELi18ELi3EN4cute5tupleIJNSA_1CILi2EEENSC_ILi1EEESE_EEENS1_36KernelImplicitTmaWarpSpecializedSm90ELi1EEENSB_IJNSC_ILi64EEENSB_IJNSC_ILi128EEEEEENSB_IJNSC_ILi32EEEEEEEEENS_6half_tESO_NSA_8TiledMMAINSA_8MMA_AtomIJNSA_4SM904GMMA26MMA_64x128x16_F32F16F16_SSILNSS_5MajorE1ELSU_1ELNSS_7ScaleInE1ELSV_1EEEEEENSA_6LayoutINSB_IJSE_SE_SE_EEENSB_IJNSC_ILi0EEES10_S10_EEEEENSB_IJNSA_10UnderscoreES13_S13_EEEEENS7_6detail26Sm90ImplicitGemmTileTraitsINSA_13SM90_TMA_LOADENSA_14ComposedLayoutINSA_7SwizzleILi3ELi4ELi3EEENSA_18smem_ptr_flag_bitsILi16EEENSY_INSB_IJNSB_IJSI_SE_EEENSB_IJNSC_ILi8EEENSC_ILi4EEEEEENSB_IJSE_NSC_ILi18EEEEEEEEENSB_IJNSB_IJSE_S10_EEENSB_IJSI_NSC_ILi512EEEEEENSB_IJS10_NSC_ILi2048EEEEEEEEEEEEEvEENS17_INSA_30SM90_TMA_LOAD_IM2COL_MULTICASTENS19_IS1B_S1D_NSY_INSB_IJNSB_IJSI_SD_EEES1H_S1J_EEENSB_IJNSB_IJSE_S1O_EEES1N_NSB_IJS10_NSC_ILi4096EEEEEEEEEEEEEvEEEENS_8epilogue10collective6detail29Sm90TmaWarpSpecializedAdapterINS26_15DefaultEpilogueISO_NSB_IJlNSB_IJSE_lllEEES10_EEES2B_NS25_6thread17LinearCombinationISO_Li1EffLNS2C_9ScaleType4KindE0ELNS_15FloatRoundStyleE2ESO_EENS_4gemm15EpilogueDefaultEEEEEvvEEEEvNT_6ParamsE --------------------------
	.section	.nv.constant0._ZN7cutlass13device_kernelINS_4conv6kernel13ConvUniversalINS1_16ConvProblemShapeILNS1_8OperatorE2ELi3EEENS1_10collective14CollectiveConvINS1_46MainloopSm90TmaGmmaWarpSpecializedImplicitGemmILS5_2ELi18ELi3EN4cute5tupleIJNSA_1CILi2EEENSC_ILi1EEESE_EEENS1_36KernelImplicitTmaWarpSpecializedSm90ELi1EEENSB_IJNSC_ILi64EEENSB_IJNSC_ILi128EEEEEENSB_IJNSC_ILi32EEEEEEEEENS_6half_tESO_NSA_8TiledMMAINSA_8MMA_AtomIJNSA_4SM904GMMA26MMA_64x128x16_F32F16F16_SSILNSS_5MajorE1ELSU_1ELNSS_7ScaleInE1ELSV_1EEEEEENSA_6LayoutINSB_IJSE_SE_SE_EEENSB_IJNSC_ILi0EEES10_S10_EEEEENSB_IJNSA_10UnderscoreES13_S13_EEEEENS7_6detail26Sm90ImplicitGemmTileTraitsINSA_13SM90_TMA_LOADENSA_14ComposedLayoutINSA_7SwizzleILi3ELi4ELi3EEENSA_18smem_ptr_flag_bitsILi16EEENSY_INSB_IJNSB_IJSI_SE_EEENSB_IJNSC_ILi8EEENSC_ILi4EEEEEENSB_IJSE_NSC_ILi18EEEEEEEEENSB_IJNSB_IJSE_S10_EEENSB_IJSI_NSC_ILi512EEEEEENSB_IJS10_NSC_ILi2048EEEEEEEEEEEEEvEENS17_INSA_30SM90_TMA_LOAD_IM2COL_MULTICASTENS19_IS1B_S1D_NSY_INSB_IJNSB_IJSI_SD_EEES1H_S1J_EEENSB_IJNSB_IJSE_S1O_EEES1N_NSB_IJS10_NSC_ILi4096EEEEEEEEEEEEEvEEEENS_8epilogue10collective6detail29Sm90TmaWarpSpecializedAdapterINS26_15DefaultEpilogueISO_NSB_IJlNSB_IJSE_lllEEES10_EEES2B_NS25_6thread17LinearCombinationISO_Li1EffLNS2C_9ScaleType4KindE0ELNS_15FloatRoundStyleE2ESO_EENS_4gemm15EpilogueDefaultEEEEEvvEEEEvNT_6ParamsE,"a",@progbits
	.sectionflags	@""
	.align	4
.nv.constant0._ZN7cutlass13device_kernelINS_4conv6kernel13ConvUniversalINS1_16ConvProblemShapeILNS1_8OperatorE2ELi3EEENS1_10collective14CollectiveConvINS1_46MainloopSm90TmaGmmaWarpSpecializedImplicitGemmILS5_2ELi18ELi3EN4cute5tupleIJNSA_1CILi2EEENSC_ILi1EEESE_EEENS1_36KernelImplicitTmaWarpSpecializedSm90ELi1EEENSB_IJNSC_ILi64EEENSB_IJNSC_ILi128EEEEEENSB_IJNSC_ILi32EEEEEEEEENS_6half_tESO_NSA_8TiledMMAINSA_8MMA_AtomIJNSA_4SM904GMMA26MMA_64x128x16_F32F16F16_SSILNSS_5MajorE1ELSU_1ELNSS_7ScaleInE1ELSV_1EEEEEENSA_6LayoutINSB_IJSE_SE_SE_EEENSB_IJNSC_ILi0EEES10_S10_EEEEENSB_IJNSA_10UnderscoreES13_S13_EEEEENS7_6detail26Sm90ImplicitGemmTileTraitsINSA_13SM90_TMA_LOADENSA_14ComposedLayoutINSA_7SwizzleILi3ELi4ELi3EEENSA_18smem_ptr_flag_bitsILi16EEENSY_INSB_IJNSB_IJSI_SE_EEENSB_IJNSC_ILi8EEENSC_ILi4EEEEEENSB_IJSE_NSC_ILi18EEEEEEEEENSB_IJNSB_IJSE_S10_EEENSB_IJSI_NSC_ILi512EEEEEENSB_IJS10_NSC_ILi2048EEEEEEEEEEEEEvEENS17_INSA_30SM90_TMA_LOAD_IM2COL_MULTICASTENS19_IS1B_S1D_NSY_INSB_IJNSB_IJSI_SD_EEES1H_S1J_EEENSB_IJNSB_IJSE_S1O_EEES1N_NSB_IJS10_NSC_ILi4096EEEEEEEEEEEEEvEEEENS_8epilogue10collective6detail29Sm90TmaWarpSpecializedAdapterINS26_15DefaultEpilogueISO_NSB_IJlNSB_IJSE_lllEEES10_EEES2B_NS25_6thread17LinearCombinationISO_Li1EffLNS2C_9ScaleType4KindE0ELNS_15FloatRoundStyleE2ESO_EENS_4gemm15EpilogueDefaultEEEEEvvEEEEvNT_6ParamsE:
	.zero		1664


//--------------------- SYMBOLS --------------------------

	.type		.nv.reservedSmem.offset0,@object
	.size		.nv.reservedSmem.offset0,0x4
